	.target	sm_90a

	.elftype	@"ET_EXEC"


//--------------------- .note.nv.tkinfo           --------------------------
	.section	.note.nv.tkinfo,"",@"SHT_NOTE"
	.sectionflags	@"SHF_NOTE_NV_TKINFO"
	.tkinfo
        /*0018*/ 	.word	0x00000002
        /*0030*/ 	.string	""
        /*0030*/ 	.string	"ptxas"
        /*0030*/ 	.string	"Cuda compilation tools, release 13.0, V13.0.88"
        /*0030*/ 	.string	"Build cuda_13.0.r13.0/compiler.36424714_0"
        /*0030*/ 	.string	"-arch sm_90a -m 64 "



//--------------------- .note.nv.cuinfo           --------------------------
	.section	.note.nv.cuinfo,"",@"SHT_NOTE"
	.sectionflags	@"SHF_NOTE_NV_CUINFO"
        /*0018*/ 	.short	0x0002
        /*001a*/ 	.short	0x005a
        /*001c*/ 	.short	0x0082
	.zero		2


//--------------------- .nv.info                  --------------------------
	.section	.nv.info,"",@"SHT_CUDA_INFO"
	.align	4


	//----- nvinfo : EIATTR_REGCOUNT
	.align		4
        /*0000*/ 	.byte	0x04, 0x2f
        /*0002*/ 	.short	(.L_15 - .L_14)
	.align		4
.L_14:
        /*0004*/ 	.word	index@(_ZN7cutlass13device_kernelINS_4gemm6kernel13GemmUniversalIN4cute5tupleIJiiiiEEENS1_10collective13CollectiveMmaINS1_34MainloopSm90TmaGmmaWarpSpecializedILi4ENS5_IJNS4_1CILi1EEENSA_ILi2EEESB_EEENS1_32KernelTmaWarpSpecializedPingpongEEENS5_IJNSA_ILi64EEENSA_ILi128EEESH_EEENS_6half_tENS5_IJlSB_lEEESJ_SK_NS4_8TiledMMAINS4_8MMA_AtomIJNS4_4SM904GMMA26MMA_64x128x16_F32F16F16_SSILNSO_5MajorE0ELSQ_0ELNSO_7ScaleInE1ELSR_1EEEEEENS4_6LayoutINS5_IJSB_SB_SB_EEENS5_IJNSA_ILi0EEESW_SW_EEEEENS5_IJNS4_10UnderscoreESZ_SZ_EEEEENS4_23SM90_TMA_LOAD_MULTICASTENS4_14ComposedLayoutINS4_7SwizzleILi3ELi4ELi3EEENS4_18smem_ptr_flag_bitsILi16EEENSU_INS5_IJNSA_ILi8EEESG_EEENS5_IJSG_SB_EEEEEEEvNS4_8identityENS4_13SM90_TMA_LOADES1C_vS1D_EENS_8epilogue10collective6detail29Sm90TmaWarpSpecializedAdapterINS1H_15DefaultEpilogueISJ_SK_SK_NS1G_6thread17LinearCombinationISJ_Li1EffLNS1L_9ScaleType4KindE0ELNS_15FloatRoundStyleE2ESJ_EENS1_15EpilogueDefaultEEEEEvvEEEEvNT_6ParamsE)
        /*0008*/ 	.word	0x000000a8


	//----- nvinfo : EIATTR_FRAME_SIZE
	.align		4
.L_15:
        /*000c*/ 	.byte	0x04, 0x11
        /*000e*/ 	.short	(.L_17 - .L_16)
	.align		4
.L_16:
        /*0010*/ 	.word	index@(_ZN7cutlass13device_kernelINS_4gemm6kernel13GemmUniversalIN4cute5tupleIJiiiiEEENS1_10collective13CollectiveMmaINS1_34MainloopSm90TmaGmmaWarpSpecializedILi4ENS5_IJNS4_1CILi1EEENSA_ILi2EEESB_EEENS1_32KernelTmaWarpSpecializedPingpongEEENS5_IJNSA_ILi64EEENSA_ILi128EEESH_EEENS_6half_tENS5_IJlSB_lEEESJ_SK_NS4_8TiledMMAINS4_8MMA_AtomIJNS4_4SM904GMMA26MMA_64x128x16_F32F16F16_SSILNSO_5MajorE0ELSQ_0ELNSO_7ScaleInE1ELSR_1EEEEEENS4_6LayoutINS5_IJSB_SB_SB_EEENS5_IJNSA_ILi0EEESW_SW_EEEEENS5_IJNS4_10UnderscoreESZ_SZ_EEEEENS4_23SM90_TMA_LOAD_MULTICASTENS4_14ComposedLayoutINS4_7SwizzleILi3ELi4ELi3EEENS4_18smem_ptr_flag_bitsILi16EEENSU_INS5_IJNSA_ILi8EEESG_EEENS5_IJSG_SB_EEEEEEEvNS4_8identityENS4_13SM90_TMA_LOADES1C_vS1D_EENS_8epilogue10collective6detail29Sm90TmaWarpSpecializedAdapterINS1H_15DefaultEpilogueISJ_SK_SK_NS1G_6thread17LinearCombinationISJ_Li1EffLNS1L_9ScaleType4KindE0ELNS_15FloatRoundStyleE2ESJ_EENS1_15EpilogueDefaultEEEEEvvEEEEvNT_6ParamsE)
        /*0014*/ 	.word	0x00000000


	//----- nvinfo : EIATTR_MIN_STACK_SIZE
	.align		4
.L_17:
        /*0018*/ 	.byte	0x04, 0x12
        /*001a*/ 	.short	(.L_19 - .L_18)
	.align		4
.L_18:
        /*001c*/ 	.word	index@(_ZN7cutlass13device_kernelINS_4gemm6kernel13GemmUniversalIN4cute5tupleIJiiiiEEENS1_10collective13CollectiveMmaINS1_34MainloopSm90TmaGmmaWarpSpecializedILi4ENS5_IJNS4_1CILi1EEENSA_ILi2EEESB_EEENS1_32KernelTmaWarpSpecializedPingpongEEENS5_IJNSA_ILi64EEENSA_ILi128EEESH_EEENS_6half_tENS5_IJlSB_lEEESJ_SK_NS4_8TiledMMAINS4_8MMA_AtomIJNS4_4SM904GMMA26MMA_64x128x16_F32F16F16_SSILNSO_5MajorE0ELSQ_0ELNSO_7ScaleInE1ELSR_1EEEEEENS4_6LayoutINS5_IJSB_SB_SB_EEENS5_IJNSA_ILi0EEESW_SW_EEEEENS5_IJNS4_10UnderscoreESZ_SZ_EEEEENS4_23SM90_TMA_LOAD_MULTICASTENS4_14ComposedLayoutINS4_7SwizzleILi3ELi4ELi3EEENS4_18smem_ptr_flag_bitsILi16EEENSU_INS5_IJNSA_ILi8EEESG_EEENS5_IJSG_SB_EEEEEEEvNS4_8identityENS4_13SM90_TMA_LOADES1C_vS1D_EENS_8epilogue10collective6detail29Sm90TmaWarpSpecializedAdapterINS1H_15DefaultEpilogueISJ_SK_SK_NS1G_6thread17LinearCombinationISJ_Li1EffLNS1L_9ScaleType4KindE0ELNS_15FloatRoundStyleE2ESJ_EENS1_15EpilogueDefaultEEEEEvvEEEEvNT_6ParamsE)
        /*0020*/ 	.word	0x00000000
.L_19:


//--------------------- .nv.compat                --------------------------
	.section	.nv.compat,"",@"SHT_CUDA_COMPAT_INFO"
	.align	4
        /*0000*/ 	.byte	0x02, 0x09, 0x01, 0x00, 0x02, 0x02, 0x04, 0x00, 0x02, 0x05, 0x05, 0x00, 0x03, 0x07, 0x01, 0x01
        /*0010*/ 	.byte	0x02, 0x03, 0x01, 0x00, 0x02, 0x06, 0x01, 0x00, 0x04, 0x0b, 0x08, 0x00, 0x00, 0x00, 0x00, 0x00
        /*0020*/ 	.byte	0x00, 0x00, 0x00, 0x00


//--------------------- .nv.info._ZN7cutlass13device_kernelINS_4gemm6kernel13GemmUniversalIN4cute5tupleIJiiiiEEENS1_10collective13CollectiveMmaINS1_34MainloopSm90TmaGmmaWarpSpecializedILi4ENS5_IJNS4_1CILi1EEENSA_ILi2EEESB_EEENS1_32KernelTmaWarpSpecializedPingpongEEENS5_IJNSA_ILi64EEENSA_ILi128EEESH_EEENS_6half_tENS5_IJlSB_lEEESJ_SK_NS4_8TiledMMAINS4_8MMA_AtomIJNS4_4SM904GMMA26MMA_64x128x16_F32F16F16_SSILNSO_5MajorE0ELSQ_0ELNSO_7ScaleInE1ELSR_1EEEEEENS4_6LayoutINS5_IJSB_SB_SB_EEENS5_IJNSA_ILi0EEESW_SW_EEEEENS5_IJNS4_10UnderscoreESZ_SZ_EEEEENS4_23SM90_TMA_LOAD_MULTICASTENS4_14ComposedLayoutINS4_7SwizzleILi3ELi4ELi3EEENS4_18smem_ptr_flag_bitsILi16EEENSU_INS5_IJNSA_ILi8EEESG_EEENS5_IJSG_SB_EEEEEEEvNS4_8identityENS4_13SM90_TMA_LOADES1C_vS1D_EENS_8epilogue10collective6detail29Sm90TmaWarpSpecializedAdapterINS1H_15DefaultEpilogueISJ_SK_SK_NS1G_6thread17LinearCombinationISJ_Li1EffLNS1L_9ScaleType4KindE0ELNS_15FloatRoundStyleE2ESJ_EENS1_15EpilogueDefaultEEEEEvvEEEEvNT_6ParamsE --------------------------
	.section	.nv.info._ZN7cutlass13device_kernelINS_4gemm6kernel13GemmUniversalIN4cute5tupleIJiiiiEEENS1_10collective13CollectiveMmaINS1_34MainloopSm90TmaGmmaWarpSpecializedILi4ENS5_IJNS4_1CILi1EEENSA_ILi2EEESB_EEENS1_32KernelTmaWarpSpecializedPingpongEEENS5_IJNSA_ILi64EEENSA_ILi128EEESH_EEENS_6half_tENS5_IJlSB_lEEESJ_SK_NS4_8TiledMMAINS4_8MMA_AtomIJNS4_4SM904GMMA26MMA_64x128x16_F32F16F16_SSILNSO_5MajorE0ELSQ_0ELNSO_7ScaleInE1ELSR_1EEEEEENS4_6LayoutINS5_IJSB_SB_SB_EEENS5_IJNSA_ILi0EEESW_SW_EEEEENS5_IJNS4_10UnderscoreESZ_SZ_EEEEENS4_23SM90_TMA_LOAD_MULTICASTENS4_14ComposedLayoutINS4_7SwizzleILi3ELi4ELi3EEENS4_18smem_ptr_flag_bitsILi16EEENSU_INS5_IJNSA_ILi8EEESG_EEENS5_IJSG_SB_EEEEEEEvNS4_8identityENS4_13SM90_TMA_LOADES1C_vS1D_EENS_8epilogue10collective6detail29Sm90TmaWarpSpecializedAdapterINS1H_15DefaultEpilogueISJ_SK_SK_NS1G_6thread17LinearCombinationISJ_Li1EffLNS1L_9ScaleType4KindE0ELNS_15FloatRoundStyleE2ESJ_EENS1_15EpilogueDefaultEEEEEvvEEEEvNT_6ParamsE,"",@"SHT_CUDA_INFO"
	.sectionflags	@""
	.align	4


	//----- nvinfo : EIATTR_CUDA_API_VERSION
	.align		4
        /*0000*/ 	.byte	0x04, 0x37
        /*0002*/ 	.short	(.L_21 - .L_20)
.L_20:
        /*0004*/ 	.word	0x00000082


	//----- nvinfo : EIATTR_KPARAM_INFO
	.align		4
.L_21:
        /*0008*/ 	.byte	0x04, 0x17
        /*000a*/ 	.short	(.L_23 - .L_22)
.L_22:
        /*000c*/ 	.word	0x00000000
        /*0010*/ 	.short	0x0000
        /*0012*/ 	.short	0x0070
        /*0014*/ 	.byte	0x00, 0xf0, 0x01, 0x10


	//----- nvinfo : EIATTR_SPARSE_MMA_MASK
	.align		4
.L_23:
        /*0018*/ 	.byte	0x03, 0x50
        /*001a*/ 	.short	0x0000


	//----- nvinfo : EIATTR_MAXREG_COUNT
	.align		4
        /*001c*/ 	.byte	0x03, 0x1b
        /*001e*/ 	.short	0x00a8


	//----- nvinfo : EIATTR_NUM_BARRIERS
	.align		4
        /*0020*/ 	.byte	0x02, 0x4c
        /*0022*/ 	.byte	0x01
	.zero		1


	//----- nvinfo : EIATTR_EXTERNS
	.align		4
        /*0024*/ 	.byte	0x04, 0x0f
        /*0026*/ 	.short	(.L_25 - .L_24)


	//   ....[0]....
	.align		4
.L_24:
        /*0028*/ 	.word	index@(__assertfail)


	//----- nvinfo : EIATTR_MERCURY_ISA_VERSION
	.align		4
.L_25:
        /*002c*/ 	.byte	0x03, 0x5f
        /*002e*/ 	.short	0x0101


	//----- nvinfo : EIATTR_INT_WARP_WIDE_INSTR_OFFSETS
	.align		4
        /*0030*/ 	.byte	0x04, 0x31
        /*0032*/ 	.short	(.L_27 - .L_26)


	//   ....[0]....
.L_26:
        /*0034*/ 	.word	0x00000590


	//   ....[1]....
        /*0038*/ 	.word	0x000005d0


	//   ....[2]....
        /*003c*/ 	.word	0x00000660


	//   ....[3]....
        /*0040*/ 	.word	0x00000690


	//   ....[4]....
        /*0044*/ 	.word	0x000006d0


	//   ....[5]....
        /*0048*/ 	.word	0x000006e0


	//   ....[6]....
        /*004c*/ 	.word	0x000007a0


	//   ....[7]....
        /*0050*/ 	.word	0x00000800


	//   ....[8]....
        /*0054*/ 	.word	0x00002530


	//----- nvinfo : EIATTR_COOP_GROUP_MASK_REGIDS
	.align		4
.L_27:
        /*0058*/ 	.byte	0x04, 0x29
        /*005a*/ 	.short	(.L_29 - .L_28)


	//   ....[0]....
.L_28:
        /*005c*/ 	.word	0xffffffff


	//   ....[1]....
        /*0060*/ 	.word	0xffffffff


	//   ....[2]....
        /*0064*/ 	.word	0xffffffff


	//   ....[3]....
        /*0068*/ 	.word	0xffffffff


	//   ....[4]....
        /*006c*/ 	.word	0xffffffff


	//   ....[5]....
        /*0070*/ 	.word	0xffffffff


	//   ....[6]....
        /*0074*/ 	.word	0xffffffff


	//----- nvinfo : EIATTR_COOP_GROUP_INSTR_OFFSETS
	.align		4
.L_29:
        /*0078*/ 	.byte	0x04, 0x28
        /*007a*/ 	.short	(.L_31 - .L_30)


	//   ....[0]....
.L_30:
        /*007c*/ 	.word	0x00000060


	//   ....[1]....
        /*0080*/ 	.word	0x00000080


	//   ....[2]....
        /*0084*/ 	.word	0x00000180


	//   ....[3]....
        /*0088*/ 	.word	0x000003b0


	//   ....[4]....
        /*008c*/ 	.word	0x000003f0


	//   ....[5]....
        /*0090*/ 	.word	0x000004e0


	//   ....[6]....
        /*0094*/ 	.word	0x00000910


	//----- nvinfo : EIATTR_REG_RECONFIG
	.align		4
.L_31:
        /*0098*/ 	.byte	0x01, 0x54
	.zero		2


	//----- nvinfo : EIATTR_SYSCALL_OFFSETS
	.align		4
        /*009c*/ 	.byte	0x04, 0x46
        /*009e*/ 	.short	(.L_33 - .L_32)


	//   ....[0]....
.L_32:
        /*00a0*/ 	.word	0x00001940


	//----- nvinfo : EIATTR_MBARRIER_INSTR_OFFSETS
	.align		4
.L_33:
        /*00a4*/ 	.byte	0x04, 0x39
        /*00a6*/ 	.short	(.L_35 - .L_34)


	//   ....[0]....
.L_34:
        /*00a8*/ 	.word	0x00000320
        /*00ac*/ 	.word	0x000000ff
        /*00b0*/ 	.word	0x00000000
        /*00b4*/ 	.short	0x0100
        /*00b6*/ 	.byte	0x07
	.zero		1


	//   ....[1]....
        /*00b8*/ 	.word	0x00000330
        /*00bc*/ 	.word	0x000000ff
        /*00c0*/ 	.word	0x00000020
        /*00c4*/ 	.short	0x0100
        /*00c6*/ 	.byte	0x07
	.zero		1


	//   ....[2]....
        /*00c8*/ 	.word	0x00000340
        /*00cc*/ 	.word	0x000000ff
        /*00d0*/ 	.word	0x00000008
        /*00d4*/ 	.short	0x0100
        /*00d6*/ 	.byte	0x07
	.zero		1


	//   ....[3]....
        /*00d8*/ 	.word	0x00000350
        /*00dc*/ 	.word	0x000000ff
        /*00e0*/ 	.word	0x00000028
        /*00e4*/ 	.short	0x0100
        /*00e6*/ 	.byte	0x07
	.zero		1


	//   ....[4]....
        /*00e8*/ 	.word	0x00000360
        /*00ec*/ 	.word	0x000000ff
        /*00f0*/ 	.word	0x00000010
        /*00f4*/ 	.short	0x0100
        /*00f6*/ 	.byte	0x07
	.zero		1


	//   ....[5]....
        /*00f8*/ 	.word	0x00000370
        /*00fc*/ 	.word	0x000000ff
        /*0100*/ 	.word	0x00000030
        /*0104*/ 	.short	0x0100
        /*0106*/ 	.byte	0x07
	.zero		1


	//   ....[6]....
        /*0108*/ 	.word	0x00000380
        /*010c*/ 	.word	0x000000ff
        /*0110*/ 	.word	0x00000018
        /*0114*/ 	.short	0x0100
        /*0116*/ 	.byte	0x07
	.zero		1


	//   ....[7]....
        /*0118*/ 	.word	0x00000390
        /*011c*/ 	.word	0x000000ff
        /*0120*/ 	.word	0x00000038
        /*0124*/ 	.short	0x0100
        /*0126*/ 	.byte	0x07
	.zero		1


	//   ....[8]....
        /*0128*/ 	.word	0x000007e0
        /*012c*/ 	.word	0x000000ff
        /*0130*/ 	.word	0x00000070
        /*0134*/ 	.short	0x0100
        /*0136*/ 	.byte	0x0d
	.zero		1


	//   ....[9]....
        /*0138*/ 	.word	0x00000820
        /*013c*/ 	.word	0x000000ff
        /*0140*/ 	.word	0x00000078
        /*0144*/ 	.short	0x0100
        /*0146*/ 	.byte	0x0d
	.zero		1


	//   ....[10]....
        /*0148*/ 	.word	0x00000850
        /*014c*/ 	.word	0x000000ff
        /*0150*/ 	.word	0x00000050
        /*0154*/ 	.short	0x0100
        /*0156*/ 	.byte	0x10
	.zero		1


	//   ....[11]....
        /*0158*/ 	.word	0x000008a0
        /*015c*/ 	.word	0x000000ff
        /*0160*/ 	.word	0x00000058
        /*0164*/ 	.short	0x0100
        /*0166*/ 	.byte	0x10
	.zero		1


	//   ....[12]....
        /*0168*/ 	.word	0x000008b0
        /*016c*/ 	.word	0x000000ff
        /*0170*/ 	.word	0x00000060
        /*0174*/ 	.short	0x0100
        /*0176*/ 	.byte	0x10
	.zero		1


	//   ....[13]....
        /*0178*/ 	.word	0x000008c0
        /*017c*/ 	.word	0x000000ff
        /*0180*/ 	.word	0x00000068
        /*0184*/ 	.short	0x0100
        /*0186*/ 	.byte	0x10
	.zero		1


	//   ....[14]....
        /*0188*/ 	.word	0x00001800
        /*018c*/ 	.word	0x00000060
        /*0190*/ 	.word	0xfffffff8
        /*0194*/ 	.short	0x010a
        /*0196*/ 	.byte	0x3f
	.zero		1


	//   ....[15]....
        /*0198*/ 	.word	0x000019d0
        /*019c*/ 	.word	0x00000003
        /*01a0*/ 	.word	0x00000000
        /*01a4*/ 	.short	0x010a
        /*01a6*/ 	.byte	0x3f
	.zero		1


	//   ....[16]....
        /*01a8*/ 	.word	0x00001a30
        /*01ac*/ 	.word	0x00000003
        /*01b0*/ 	.word	0x00000000
        /*01b4*/ 	.short	0x010a
        /*01b6*/ 	.byte	0x3f
	.zero		1


	//   ....[17]....
        /*01b8*/ 	.word	0x00001f50
        /*01bc*/ 	.word	0x000000ff
        /*01c0*/ 	.word	0x00000000
        /*01c4*/ 	.short	0x010a
        /*01c6*/ 	.byte	0x04
	.zero		1


	//   ....[18]....
        /*01c8*/ 	.word	0x00001f90
        /*01cc*/ 	.word	0x000000ff
        /*01d0*/ 	.word	0x00000000
        /*01d4*/ 	.short	0x010a
        /*01d6*/ 	.byte	0x04
	.zero		1


	//   ....[19]....
        /*01d8*/ 	.word	0x000023c0
        /*01dc*/ 	.word	0x00000005
        /*01e0*/ 	.word	0x00000000
        /*01e4*/ 	.short	0x0101
        /*01e6*/ 	.byte	0x3f
	.zero		1


	//   ....[20]....
        /*01e8*/ 	.word	0x000024c0
        /*01ec*/ 	.word	0x00000065
        /*01f0*/ 	.word	0x00000000
        /*01f4*/ 	.short	0x0101
        /*01f6*/ 	.byte	0x32
	.zero		1


	//   ....[21]....
        /*01f8*/ 	.word	0x000025b0
        /*01fc*/ 	.word	0x00000003
        /*0200*/ 	.word	0x00000000
        /*0204*/ 	.short	0x0101
        /*0206*/ 	.byte	0x3f
	.zero		1


	//   ....[22]....
        /*0208*/ 	.word	0x00002610
        /*020c*/ 	.word	0x00000060
        /*0210*/ 	.word	0x00000008
        /*0214*/ 	.short	0x010a
        /*0216*/ 	.byte	0x3f
	.zero		1


	//   ....[23]....
        /*0218*/ 	.word	0x00006700
        /*021c*/ 	.word	0x00000061
        /*0220*/ 	.word	0x00000000
        /*0224*/ 	.short	0x0101
        /*0226*/ 	.byte	0x32
	.zero		1


	//   ....[24]....
        /*0228*/ 	.word	0x00007150
        /*022c*/ 	.word	0x0000000c
        /*0230*/ 	.word	0x00000020
        /*0234*/ 	.short	0x010a
        /*0236*/ 	.byte	0x3f
	.zero		1


	//   ....[25]....
        /*0238*/ 	.word	0x00007650
        /*023c*/ 	.word	0x00000004
        /*0240*/ 	.word	0x00000078
        /*0244*/ 	.short	0x0101
        /*0246*/ 	.byte	0x3f
	.zero		1


	//   ....[26]....
        /*0248*/ 	.word	0x00007d60
        /*024c*/ 	.word	0x00000007
        /*0250*/ 	.word	0x00000000
        /*0254*/ 	.short	0x010a
        /*0256*/ 	.byte	0x3f
	.zero		1


	//   ....[27]....
        /*0258*/ 	.word	0x00007de0
        /*025c*/ 	.word	0x00000009
        /*0260*/ 	.word	0x00000000
        /*0264*/ 	.short	0x010a
        /*0266*/ 	.byte	0x3f
	.zero		1


	//   ....[28]....
        /*0268*/ 	.word	0x00007e70
        /*026c*/ 	.word	0x00000006
        /*0270*/ 	.word	0x00000000
        /*0274*/ 	.short	0x010a
        /*0276*/ 	.byte	0x3f
	.zero		1


	//   ....[29]....
        /*0278*/ 	.word	0x00007f00
        /*027c*/ 	.word	0x00000003
        /*0280*/ 	.word	0x00000000
        /*0284*/ 	.short	0x010a
        /*0286*/ 	.byte	0x3f
	.zero		1


	//   ....[30]....
        /*0288*/ 	.word	0x00007f60
        /*028c*/ 	.word	0x00000060
        /*0290*/ 	.word	0xfffffff8
        /*0294*/ 	.short	0x010a
        /*0296*/ 	.byte	0x3f
	.zero		1


	//   ....[31]....
        /*0298*/ 	.word	0x00007fb0
        /*029c*/ 	.word	0x00000003
        /*02a0*/ 	.word	0x00000000
        /*02a4*/ 	.short	0x010a
        /*02a6*/ 	.byte	0x3f
	.zero		1


	//   ....[32]....
        /*02a8*/ 	.word	0x00008010
        /*02ac*/ 	.word	0x00000005
        /*02b0*/ 	.word	0x00000000
        /*02b4*/ 	.short	0x010a
        /*02b6*/ 	.byte	0x3f
	.zero		1


	//   ....[33]....
        /*02b8*/ 	.word	0x00008060
        /*02bc*/ 	.word	0x00000060
        /*02c0*/ 	.word	0x00000008
        /*02c4*/ 	.short	0x010a
        /*02c6*/ 	.byte	0x3f
	.zero		1


	//   ....[34]....
        /*02c8*/ 	.word	0x00008130
        /*02cc*/ 	.word	0x0000000c
        /*02d0*/ 	.word	0x00000020
        /*02d4*/ 	.short	0x010a
        /*02d6*/ 	.byte	0x3f
	.zero		1


	//   ....[35]....
        /*02d8*/ 	.word	0x00008200
        /*02dc*/ 	.word	0x00000007
        /*02e0*/ 	.word	0x00000000
        /*02e4*/ 	.short	0x010a
        /*02e6*/ 	.byte	0x3f
	.zero		1


	//   ....[36]....
        /*02e8*/ 	.word	0x00008250
        /*02ec*/ 	.word	0x00000009
        /*02f0*/ 	.word	0x00000000
        /*02f4*/ 	.short	0x010a
        /*02f6*/ 	.byte	0x3f
	.zero		1


	//   ....[37]....
        /*02f8*/ 	.word	0x000082a0
        /*02fc*/ 	.word	0x00000006
        /*0300*/ 	.word	0x00000000
        /*0304*/ 	.short	0x010a
        /*0306*/ 	.byte	0x3f
	.zero		1


	//----- nvinfo : EIATTR_NUM_MBARRIERS
	.align		4
.L_35:
        /*0308*/ 	.byte	0x03, 0x38
        /*030a*/ 	.short	0x000e


	//----- nvinfo : EIATTR_EXIT_INSTR_OFFSETS
	.align		4
        /*030c*/ 	.byte	0x04, 0x1c
        /*030e*/ 	.short	(.L_37 - .L_36)


	//   ....[0]....
.L_36:
        /*0310*/ 	.word	0x00001420


	//   ....[1]....
        /*0314*/ 	.word	0x00001480


	//   ....[2]....
        /*0318*/ 	.word	0x00006e40


	//   ....[3]....
        /*031c*/ 	.word	0x00006e70


	//   ....[4]....
        /*0320*/ 	.word	0x00007f50


	//----- nvinfo : EIATTR_MAX_THREADS
	.align		4
.L_37:
        /*0324*/ 	.byte	0x04, 0x05
        /*0326*/ 	.short	(.L_39 - .L_38)
.L_38:
        /*0328*/ 	.word	0x00000180
        /*032c*/ 	.word	0x00000001
        /*0330*/ 	.word	0x00000001


	//----- nvinfo : EIATTR_CRS_STACK_SIZE
	.align		4
.L_39:
        /*0334*/ 	.byte	0x04, 0x1e
        /*0336*/ 	.short	(.L_41 - .L_40)
.L_40:
        /*0338*/ 	.word	0x00000000


	//----- nvinfo : EIATTR_CBANK_PARAM_SIZE
	.align		4
.L_41:
        /*033c*/ 	.byte	0x03, 0x19
        /*033e*/ 	.short	0x0470


	//----- nvinfo : EIATTR_PARAM_CBANK
	.align		4
        /*0340*/ 	.byte	0x04, 0x0a
        /*0342*/ 	.short	(.L_43 - .L_42)
	.align		4
.L_42:
        /*0344*/ 	.word	index@(.nv.constant0._ZN7cutlass13device_kernelINS_4gemm6kernel13GemmUniversalIN4cute5tupleIJiiiiEEENS1_10collective13CollectiveMmaINS1_34MainloopSm90TmaGmmaWarpSpecializedILi4ENS5_IJNS4_1CILi1EEENSA_ILi2EEESB_EEENS1_32KernelTmaWarpSpecializedPingpongEEENS5_IJNSA_ILi64EEENSA_ILi128EEESH_EEENS_6half_tENS5_IJlSB_lEEESJ_SK_NS4_8TiledMMAINS4_8MMA_AtomIJNS4_4SM904GMMA26MMA_64x128x16_F32F16F16_SSILNSO_5MajorE0ELSQ_0ELNSO_7ScaleInE1ELSR_1EEEEEENS4_6LayoutINS5_IJSB_SB_SB_EEENS5_IJNSA_ILi0EEESW_SW_EEEEENS5_IJNS4_10UnderscoreESZ_SZ_EEEEENS4_23SM90_TMA_LOAD_MULTICASTENS4_14ComposedLayoutINS4_7SwizzleILi3ELi4ELi3EEENS4_18smem_ptr_flag_bitsILi16EEENSU_INS5_IJNSA_ILi8EEESG_EEENS5_IJSG_SB_EEEEEEEvNS4_8identityENS4_13SM90_TMA_LOADES1C_vS1D_EENS_8epilogue10collective6detail29Sm90TmaWarpSpecializedAdapterINS1H_15DefaultEpilogueISJ_SK_SK_NS1G_6thread17LinearCombinationISJ_Li1EffLNS1L_9ScaleType4KindE0ELNS_15FloatRoundStyleE2ESJ_EENS1_15EpilogueDefaultEEEEEvvEEEEvNT_6ParamsE)
        /*0348*/ 	.short	0x0210
        /*034a*/ 	.short	0x0470


	//----- nvinfo : EIATTR_SW_WAR
	.align		4
.L_43:
        /*034c*/ 	.byte	0x04, 0x36
        /*034e*/ 	.short	(.L_45 - .L_44)
.L_44:
        /*0350*/ 	.word	0x00000008
.L_45:


//--------------------- .nv.callgraph             --------------------------
	.section	.nv.callgraph,"",@"SHT_CUDA_CALLGRAPH"
	.align	4
	.sectionentsize	8
	.align		4
        /*0000*/ 	.word	0x00000000
	.align		4
        /*0004*/ 	.word	0xffffffff
	.align		4
        /*0008*/ 	.word	index@(_ZN7cutlass13device_kernelINS_4gemm6kernel13GemmUniversalIN4cute5tupleIJiiiiEEENS1_10collective13CollectiveMmaINS1_34MainloopSm90TmaGmmaWarpSpecializedILi4ENS5_IJNS4_1CILi1EEENSA_ILi2EEESB_EEENS1_32KernelTmaWarpSpecializedPingpongEEENS5_IJNSA_ILi64EEENSA_ILi128EEESH_EEENS_6half_tENS5_IJlSB_lEEESJ_SK_NS4_8TiledMMAINS4_8MMA_AtomIJNS4_4SM904GMMA26MMA_64x128x16_F32F16F16_SSILNSO_5MajorE0ELSQ_0ELNSO_7ScaleInE1ELSR_1EEEEEENS4_6LayoutINS5_IJSB_SB_SB_EEENS5_IJNSA_ILi0EEESW_SW_EEEEENS5_IJNS4_10UnderscoreESZ_SZ_EEEEENS4_23SM90_TMA_LOAD_MULTICASTENS4_14ComposedLayoutINS4_7SwizzleILi3ELi4ELi3EEENS4_18smem_ptr_flag_bitsILi16EEENSU_INS5_IJNSA_ILi8EEESG_EEENS5_IJSG_SB_EEEEEEEvNS4_8identityENS4_13SM90_TMA_LOADES1C_vS1D_EENS_8epilogue10collective6detail29Sm90TmaWarpSpecializedAdapterINS1H_15DefaultEpilogueISJ_SK_SK_NS1G_6thread17LinearCombinationISJ_Li1EffLNS1L_9ScaleType4KindE0ELNS_15FloatRoundStyleE2ESJ_EENS1_15EpilogueDefaultEEEEEvvEEEEvNT_6ParamsE)
	.align		4
        /*000c*/ 	.word	index@(__assertfail)
	.align		4
        /*0010*/ 	.word	0x00000000
	.align		4
        /*0014*/ 	.word	0xfffffffe
	.align		4
        /*0018*/ 	.word	0x00000000
	.align		4
        /*001c*/ 	.word	0xfffffffd
	.align		4
        /*0020*/ 	.word	0x00000000
	.align		4
        /*0024*/ 	.word	0xfffffffc


//--------------------- .nv.constant4             --------------------------
	.section	.nv.constant4,"a",@progbits
	.align	8
	.align		8
.nv.constant4:
        /*0000*/ 	.dword	__assertfail
	.align		8
        /*0008*/ 	.dword	__unnamed_1
	.align		8
        /*0010*/ 	.dword	_ZN39_INTERNAL_fb4dec86_4_k_cu_1224fe51_30864cuda3std3__45__cpo5beginE
	.align		8
        /*0018*/ 	.dword	_ZN39_INTERNAL_fb4dec86_4_k_cu_1224fe51_30864cuda3std3__45__cpo3endE
	.align		8
        /*0020*/ 	.dword	_ZN39_INTERNAL_fb4dec86_4_k_cu_1224fe51_30864cuda3std3__45__cpo6cbeginE
	.align		8
        /*0028*/ 	.dword	_ZN39_INTERNAL_fb4dec86_4_k_cu_1224fe51_30864cuda3std3__45__cpo4cendE
	.align		8
        /*0030*/ 	.dword	_ZN39_INTERNAL_fb4dec86_4_k_cu_1224fe51_30864cuda3std3__441_GLOBAL__N__fb4dec86_4_k_cu_1224fe51_30866ignoreE
	.align		8
        /*0038*/ 	.dword	_ZN39_INTERNAL_fb4dec86_4_k_cu_1224fe51_30864cuda3std3__419piecewise_constructE
	.align		8
        /*0040*/ 	.dword	_ZN39_INTERNAL_fb4dec86_4_k_cu_1224fe51_30864cuda3std3__48in_placeE
	.align		8
        /*0048*/ 	.dword	_ZN39_INTERNAL_fb4dec86_4_k_cu_1224fe51_30864cuda3std6ranges3__45__cpo4swapE
	.align		8
        /*0050*/ 	.dword	_ZN39_INTERNAL_fb4dec86_4_k_cu_1224fe51_30864cuda3std6ranges3__45__cpo9iter_moveE
	.align		8
        /*0058*/ 	.dword	_ZN39_INTERNAL_fb4dec86_4_k_cu_1224fe51_30864cute7productE
	.align		8
        /*0060*/ 	.dword	_ZN39_INTERNAL_fb4dec86_4_k_cu_1224fe51_30864cute1_E
	.align		8
        /*0068*/ 	.dword	$str$22
	.align		8
        /*0070*/ 	.dword	$str$23


//--------------------- .text._ZN7cutlass13device_kernelINS_4gemm6kernel13GemmUniversalIN4cute5tupleIJiiiiEEENS1_10collective13CollectiveMmaINS1_34MainloopSm90TmaGmmaWarpSpecializedILi4ENS5_IJNS4_1CILi1EEENSA_ILi2EEESB_EEENS1_32KernelTmaWarpSpecializedPingpongEEENS5_IJNSA_ILi64EEENSA_ILi128EEESH_EEENS_6half_tENS5_IJlSB_lEEESJ_SK_NS4_8TiledMMAINS4_8MMA_AtomIJNS4_4SM904GMMA26MMA_64x128x16_F32F16F16_SSILNSO_5MajorE0ELSQ_0ELNSO_7ScaleInE1ELSR_1EEEEEENS4_6LayoutINS5_IJSB_SB_SB_EEENS5_IJNSA_ILi0EEESW_SW_EEEEENS5_IJNS4_10UnderscoreESZ_SZ_EEEEENS4_23SM90_TMA_LOAD_MULTICASTENS4_14ComposedLayoutINS4_7SwizzleILi3ELi4ELi3EEENS4_18smem_ptr_flag_bitsILi16EEENSU_INS5_IJNSA_ILi8EEESG_EEENS5_IJSG_SB_EEEEEEEvNS4_8identityENS4_13SM90_TMA_LOADES1C_vS1D_EENS_8epilogue10collective6detail29Sm90TmaWarpSpecializedAdapterINS1H_15DefaultEpilogueISJ_SK_SK_NS1G_6thread17LinearCombinationISJ_Li1EffLNS1L_9ScaleType4KindE0ELNS_15FloatRoundStyleE2ESJ_EENS1_15EpilogueDefaultEEEEEvvEEEEvNT_6ParamsE --------------------------
	.section	.text._ZN7cutlass13device_kernelINS_4gemm6kernel13GemmUniversalIN4cute5tupleIJiiiiEEENS1_10collective13CollectiveMmaINS1_34MainloopSm90TmaGmmaWarpSpecializedILi4ENS5_IJNS4_1CILi1EEENSA_ILi2EEESB_EEENS1_32KernelTmaWarpSpecializedPingpongEEENS5_IJNSA_ILi64EEENSA_ILi128EEESH_EEENS_6half_tENS5_IJlSB_lEEESJ_SK_NS4_8TiledMMAINS4_8MMA_AtomIJNS4_4SM904GMMA26MMA_64x128x16_F32F16F16_SSILNSO_5MajorE0ELSQ_0ELNSO_7ScaleInE1ELSR_1EEEEEENS4_6LayoutINS5_IJSB_SB_SB_EEENS5_IJNSA_ILi0EEESW_SW_EEEEENS5_IJNS4_10UnderscoreESZ_SZ_EEEEENS4_23SM90_TMA_LOAD_MULTICASTENS4_14ComposedLayoutINS4_7SwizzleILi3ELi4ELi3EEENS4_18smem_ptr_flag_bitsILi16EEENSU_INS5_IJNSA_ILi8EEESG_EEENS5_IJSG_SB_EEEEEEEvNS4_8identityENS4_13SM90_TMA_LOADES1C_vS1D_EENS_8epilogue10collective6detail29Sm90TmaWarpSpecializedAdapterINS1H_15DefaultEpilogueISJ_SK_SK_NS1G_6thread17LinearCombinationISJ_Li1EffLNS1L_9ScaleType4KindE0ELNS_15FloatRoundStyleE2ESJ_EENS1_15EpilogueDefaultEEEEEvvEEEEvNT_6ParamsE,"ax",@progbits
	.align	128
.text._ZN7cutlass13device_kernelINS_4gemm6kernel13GemmUniversalIN4cute5tupleIJiiiiEEENS1_10collective13CollectiveMmaINS1_34MainloopSm90TmaGmmaWarpSpecializedILi4ENS5_IJNS4_1CILi1EEENSA_ILi2EEESB_EEENS1_32KernelTmaWarpSpecializedPingpongEEENS5_IJNSA_ILi64EEENSA_ILi128EEESH_EEENS_6half_tENS5_IJlSB_lEEESJ_SK_NS4_8TiledMMAINS4_8MMA_AtomIJNS4_4SM904GMMA26MMA_64x128x16_F32F16F16_SSILNSO_5MajorE0ELSQ_0ELNSO_7ScaleInE1ELSR_1EEEEEENS4_6LayoutINS5_IJSB_SB_SB_EEENS5_IJNSA_ILi0EEESW_SW_EEEEENS5_IJNS4_10UnderscoreESZ_SZ_EEEEENS4_23SM90_TMA_LOAD_MULTICASTENS4_14ComposedLayoutINS4_7SwizzleILi3ELi4ELi3EEENS4_18smem_ptr_flag_bitsILi16EEENSU_INS5_IJNSA_ILi8EEESG_EEENS5_IJSG_SB_EEEEEEEvNS4_8identityENS4_13SM90_TMA_LOADES1C_vS1D_EENS_8epilogue10collective6detail29Sm90TmaWarpSpecializedAdapterINS1H_15DefaultEpilogueISJ_SK_SK_NS1G_6thread17LinearCombinationISJ_Li1EffLNS1L_9ScaleType4KindE0ELNS_15FloatRoundStyleE2ESJ_EENS1_15EpilogueDefaultEEEEEvvEEEEvNT_6ParamsE:
        .type           _ZN7cutlass13device_kernelINS_4gemm6kernel13GemmUniversalIN4cute5tupleIJiiiiEEENS1_10collective13CollectiveMmaINS1_34MainloopSm90TmaGmmaWarpSpecializedILi4ENS5_IJNS4_1CILi1EEENSA_ILi2EEESB_EEENS1_32KernelTmaWarpSpecializedPingpongEEENS5_IJNSA_ILi64EEENSA_ILi128EEESH_EEENS_6half_tENS5_IJlSB_lEEESJ_SK_NS4_8TiledMMAINS4_8MMA_AtomIJNS4_4SM904GMMA26MMA_64x128x16_F32F16F16_SSILNSO_5MajorE0ELSQ_0ELNSO_7ScaleInE1ELSR_1EEEEEENS4_6LayoutINS5_IJSB_SB_SB_EEENS5_IJNSA_ILi0EEESW_SW_EEEEENS5_IJNS4_10UnderscoreESZ_SZ_EEEEENS4_23SM90_TMA_LOAD_MULTICASTENS4_14ComposedLayoutINS4_7SwizzleILi3ELi4ELi3EEENS4_18smem_ptr_flag_bitsILi16EEENSU_INS5_IJNSA_ILi8EEESG_EEENS5_IJSG_SB_EEEEEEEvNS4_8identityENS4_13SM90_TMA_LOADES1C_vS1D_EENS_8epilogue10collective6detail29Sm90TmaWarpSpecializedAdapterINS1H_15DefaultEpilogueISJ_SK_SK_NS1G_6thread17LinearCombinationISJ_Li1EffLNS1L_9ScaleType4KindE0ELNS_15FloatRoundStyleE2ESJ_EENS1_15EpilogueDefaultEEEEEvvEEEEvNT_6ParamsE,@function
        .size           _ZN7cutlass13device_kernelINS_4gemm6kernel13GemmUniversalIN4cute5tupleIJiiiiEEENS1_10collective13CollectiveMmaINS1_34MainloopSm90TmaGmmaWarpSpecializedILi4ENS5_IJNS4_1CILi1EEENSA_ILi2EEESB_EEENS1_32KernelTmaWarpSpecializedPingpongEEENS5_IJNSA_ILi64EEENSA_ILi128EEESH_EEENS_6half_tENS5_IJlSB_lEEESJ_SK_NS4_8TiledMMAINS4_8MMA_AtomIJNS4_4SM904GMMA26MMA_64x128x16_F32F16F16_SSILNSO_5MajorE0ELSQ_0ELNSO_7ScaleInE1ELSR_1EEEEEENS4_6LayoutINS5_IJSB_SB_SB_EEENS5_IJNSA_ILi0EEESW_SW_EEEEENS5_IJNS4_10UnderscoreESZ_SZ_EEEEENS4_23SM90_TMA_LOAD_MULTICASTENS4_14ComposedLayoutINS4_7SwizzleILi3ELi4ELi3EEENS4_18smem_ptr_flag_bitsILi16EEENSU_INS5_IJNSA_ILi8EEESG_EEENS5_IJSG_SB_EEEEEEEvNS4_8identityENS4_13SM90_TMA_LOADES1C_vS1D_EENS_8epilogue10collective6detail29Sm90TmaWarpSpecializedAdapterINS1H_15DefaultEpilogueISJ_SK_SK_NS1G_6thread17LinearCombinationISJ_Li1EffLNS1L_9ScaleType4KindE0ELNS_15FloatRoundStyleE2ESJ_EENS1_15EpilogueDefaultEEEEEvvEEEEvNT_6ParamsE,(.L_x_200 - _ZN7cutlass13device_kernelINS_4gemm6kernel13GemmUniversalIN4cute5tupleIJiiiiEEENS1_10collective13CollectiveMmaINS1_34MainloopSm90TmaGmmaWarpSpecializedILi4ENS5_IJNS4_1CILi1EEENSA_ILi2EEESB_EEENS1_32KernelTmaWarpSpecializedPingpongEEENS5_IJNSA_ILi64EEENSA_ILi128EEESH_EEENS_6half_tENS5_IJlSB_lEEESJ_SK_NS4_8TiledMMAINS4_8MMA_AtomIJNS4_4SM904GMMA26MMA_64x128x16_F32F16F16_SSILNSO_5MajorE0ELSQ_0ELNSO_7ScaleInE1ELSR_1EEEEEENS4_6LayoutINS5_IJSB_SB_SB_EEENS5_IJNSA_ILi0EEESW_SW_EEEEENS5_IJNS4_10UnderscoreESZ_SZ_EEEEENS4_23SM90_TMA_LOAD_MULTICASTENS4_14ComposedLayoutINS4_7SwizzleILi3ELi4ELi3EEENS4_18smem_ptr_flag_bitsILi16EEENSU_INS5_IJNSA_ILi8EEESG_EEENS5_IJSG_SB_EEEEEEEvNS4_8identityENS4_13SM90_TMA_LOADES1C_vS1D_EENS_8epilogue10collective6detail29Sm90TmaWarpSpecializedAdapterINS1H_15DefaultEpilogueISJ_SK_SK_NS1G_6thread17LinearCombinationISJ_Li1EffLNS1L_9ScaleType4KindE0ELNS_15FloatRoundStyleE2ESJ_EENS1_15EpilogueDefaultEEEEEvvEEEEvNT_6ParamsE)
        .other          _ZN7cutlass13device_kernelINS_4gemm6kernel13GemmUniversalIN4cute5tupleIJiiiiEEENS1_10collective13CollectiveMmaINS1_34MainloopSm90TmaGmmaWarpSpecializedILi4ENS5_IJNS4_1CILi1EEENSA_ILi2EEESB_EEENS1_32KernelTmaWarpSpecializedPingpongEEENS5_IJNSA_ILi64EEENSA_ILi128EEESH_EEENS_6half_tENS5_IJlSB_lEEESJ_SK_NS4_8TiledMMAINS4_8MMA_AtomIJNS4_4SM904GMMA26MMA_64x128x16_F32F16F16_SSILNSO_5MajorE0ELSQ_0ELNSO_7ScaleInE1ELSR_1EEEEEENS4_6LayoutINS5_IJSB_SB_SB_EEENS5_IJNSA_ILi0EEESW_SW_EEEEENS5_IJNS4_10UnderscoreESZ_SZ_EEEEENS4_23SM90_TMA_LOAD_MULTICASTENS4_14ComposedLayoutINS4_7SwizzleILi3ELi4ELi3EEENS4_18smem_ptr_flag_bitsILi16EEENSU_INS5_IJNSA_ILi8EEESG_EEENS5_IJSG_SB_EEEEEEEvNS4_8identityENS4_13SM90_TMA_LOADES1C_vS1D_EENS_8epilogue10collective6detail29Sm90TmaWarpSpecializedAdapterINS1H_15DefaultEpilogueISJ_SK_SK_NS1G_6thread17LinearCombinationISJ_Li1EffLNS1L_9ScaleType4KindE0ELNS_15FloatRoundStyleE2ESJ_EENS1_15EpilogueDefaultEEEEEvvEEEEvNT_6ParamsE,@"STO_CUDA_ENTRY STV_DEFAULT"
_ZN7cutlass13device_kernelINS_4gemm6kernel13GemmUniversalIN4cute5tupleIJiiiiEEENS1_10collective13CollectiveMmaINS1_34MainloopSm90TmaGmmaWarpSpecializedILi4ENS5_IJNS4_1CILi1EEENSA_ILi2EEESB_EEENS1_32KernelTmaWarpSpecializedPingpongEEENS5_IJNSA_ILi64EEENSA_ILi128EEESH_EEENS_6half_tENS5_IJlSB_lEEESJ_SK_NS4_8TiledMMAINS4_8MMA_AtomIJNS4_4SM904GMMA26MMA_64x128x16_F32F16F16_SSILNSO_5MajorE0ELSQ_0ELNSO_7ScaleInE1ELSR_1EEEEEENS4_6LayoutINS5_IJSB_SB_SB_EEENS5_IJNSA_ILi0EEESW_SW_EEEEENS5_IJNS4_10UnderscoreESZ_SZ_EEEEENS4_23SM90_TMA_LOAD_MULTICASTENS4_14ComposedLayoutINS4_7SwizzleILi3ELi4ELi3EEENS4_18smem_ptr_flag_bitsILi16EEENSU_INS5_IJNSA_ILi8EEESG_EEENS5_IJSG_SB_EEEEEEEvNS4_8identityENS4_13SM90_TMA_LOADES1C_vS1D_EENS_8epilogue10collective6detail29Sm90TmaWarpSpecializedAdapterINS1H_15DefaultEpilogueISJ_SK_SK_NS1G_6thread17LinearCombinationISJ_Li1EffLNS1L_9ScaleType4KindE0ELNS_15FloatRoundStyleE2ESJ_EENS1_15EpilogueDefaultEEEEEvvEEEEvNT_6ParamsE:
[----:B------:R-:W0:Y:S01]  /*0000*/  LDC R1, c[0x0][0x28] ;  /* 0x00000a00ff017b82 */ /* 0x000e220000000800 */
[----:B------:R-:W1:Y:S01]  /*0010*/  S2R R3, SR_TID.X ;  /* 0x0000000000037919 */ /* 0x000e620000002100 */
[----:B------:R-:W-:Y:S01]  /*0020*/  ELECT P0, URZ, PT ;  /* 0x00000000003f782f */ /* 0x000fe20003800000 */
[----:B------:R-:W-:Y:S01]  /*0030*/  BSSY B0, `(.L_x_0) ;  /* 0x0000014000007945 */ /* 0x000fe20003800000 */
[--C-:B-1----:R-:W-:Y:S02]  /*0040*/  SHF.R.U32.HI R0, RZ, 0x5, R3.reuse ;  /* 0x00000005ff007819 */ /* 0x102fe40000011603 */
[----:B------:R-:W-:-:S03]  /*0050*/  SHF.R.U32.HI R5, RZ, 0x7, R3 ;  /* 0x00000007ff057819 */ /* 0x000fc60000011603 */
[----:B------:R-:W1:Y:S02]  /*0060*/  SHFL.IDX PT, R2, R0, RZ, 0x1f ;  /* 0x00001fff00027589 */ /* 0x000e6400000e0000 */
[----:B-1----:R-:W-:Y:S02]  /*0070*/  R2UR UR6, R2 ;  /* 0x00000000020672ca */ /* 0x002fe400000e0000 */
[----:B------:R1:W2:Y:S11]  /*0080*/  SHFL.IDX PT, R2, R5, RZ, 0x1f ;  /* 0x00001fff05027589 */ /* 0x0002b600000e0000 */
[----:B------:R-:W-:-:S02]  /*0090*/  USHF.R.S32.HI UR4, URZ, 0x1f, UR6 ;  /* 0x0000001f3f047899 */ /* 0x000fc40008011406 */
[----:B------:R-:W-:Y:S02]  /*00a0*/  ISETP.NE.OR P0, PT, RZ, UR6, !P0 ;  /* 0x00000006ff007c0c */ /* 0x000fe4000c705670 */
[----:B------:R-:W-:-:S04]  /*00b0*/  ULEA.HI UR4, UR4, UR6, URZ, 0x2 ;  /* 0x0000000604047291 */ /* 0x000fc8000f8f103f */
[----:B------:R-:W-:-:S04]  /*00c0*/  ULOP3.LUT UR4, UR4, 0xfffffffc, URZ, 0xc0, !UPT ;  /* 0xfffffffc04047892 */ /* 0x000fc8000f8ec03f */
[----:B------:R-:W-:-:S03]  /*00d0*/  UIADD3 UR6, UR6, -UR4, URZ ;  /* 0x8000000406067290 */ /* 0x000fc6000fffe03f */
[----:B012---:R-:W-:Y:S09]  /*00e0*/  @P0 BRA `(.L_x_1) ;  /* 0x0000000000200947 */ /* 0x007ff20003800000 */
[----:B------:R-:W-:Y:S02]  /*00f0*/  ULDC.64 UR4, c[0x0][0x198] ;  /* 0x0000660000047ab9 */ /* 0x000fe40000000a00 */
[----:B------:R-:W-:Y:S02]  /*0100*/  UIADD3 UR8, UP0, UR4, 0xf0, URZ ;  /* 0x000000f004087890 */ /* 0x000fe4000ff1e03f */
[----:B------:R-:W-:Y:S02]  /*0110*/  UIADD3 UR4, UP1, UR4, 0x1f0, URZ ;  /* 0x000001f004047890 */ /* 0x000fe4000ff3e03f */
[----:B------:R-:W-:Y:S02]  /*0120*/  UIADD3.X UR9, URZ, UR5, URZ, UP0, !UPT ;  /* 0x000000053f097290 */ /* 0x000fe400087fe43f */
[----:B------:R-:W-:-:S07]  /*0130*/  UIADD3.X UR5, URZ, UR5, URZ, UP1, !UPT ;  /* 0x000000053f057290 */ /* 0x000fce0008ffe43f */
[----:B------:R0:W-:Y:S02]  /*0140*/  UTMACCTL.PF [UR8] ;  /* 0x00000000080079b9 */ /* 0x0001e40008040000 */
[----:B------:R0:W-:Y:S02]  /*0150*/  UTMACCTL.PF [UR4] ;  /* 0x00000000040079b9 */ /* 0x0001e40008040000 */
[----:B0-----:R-:W-:Y:S01]  /*0160*/  NOP ;  /* 0x0000000000007918 */ /* 0x001fe20000000000 */
.L_x_1:
[----:B------:R-:W-:Y:S05]  /*0170*/  BSYNC B0 ;  /* 0x0000000000007941 */ /* 0x000fea0003800000 */
.L_x_0:
[----:B------:R-:W0:Y:S01]  /*0180*/  SHFL.IDX PT, R6, R0, RZ, 0x1f ;  /* 0x00001fff00067589 */ /* 0x000e2200000e0000 */
[----:B------:R-:W-:Y:S01]  /*0190*/  R2UR UR19, R2 ;  /* 0x00000000021372ca */ /* 0x000fe200000e0000 */
[----:B------:R-:W-:Y:S01]  /*01a0*/  UISETP.NE.AND UP0, UPT, UR6, 0x3, UPT ;  /* 0x000000030600788c */ /* 0x000fe2000bf05270 */
[----:B------:R-:W-:-:S03]  /*01b0*/  SHF.R.S32.HI R2, RZ, 0x1f, R3 ;  /* 0x0000001fff027819 */ /* 0x000fc60000011403 */
[----:B------:R-:W-:Y:S01]  /*01c0*/  UISETP.EQ.OR UP0, UPT, UR6, URZ, !UP0 ;  /* 0x0000003f0600728c */ /* 0x000fe2000c702670 */
[----:B------:R-:W-:-:S07]  /*01d0*/  LEA.HI R2, R2, R3, RZ, 0x7 ;  /* 0x0000000302027211 */ /* 0x000fce00078f38ff */
[----:B------:R-:W-:Y:S02]  /*01e0*/  UIADD3 UR14, UR19, -0x1, URZ ;  /* 0xffffffff130e7890 */ /* 0x000fe4000fffe03f */
[----:B------:R-:W-:Y:S02]  /*01f0*/  UISETP.EQ.AND UP0, UPT, UR19, URZ, UP0 ;  /* 0x0000003f1300728c */ /* 0x000fe40008702270 */
[----:B------:R-:W-:Y:S02]  /*0200*/  UISETP.GE.U32.AND UP1, UPT, UR14, 0x2, UPT ;  /* 0x000000020e00788c */ /* 0x000fe4000bf26070 */
[----:B------:R-:W-:Y:S01]  /*0210*/  USEL UR40, URZ, 0x1, !UP0 ;  /* 0x000000013f287887 */ /* 0x000fe2000c000000 */
[----:B0-----:R-:W-:-:S03]  /*0220*/  ISETP.NE.AND P0, PT, R6, RZ, PT ;  /* 0x000000ff0600720c */ /* 0x001fc60003f05270 */
[----:B------:R-:W-:-:S10]  /*0230*/  USEL UR40, UR40, 0x2, UP1 ;  /* 0x0000000228287887 */ /* 0x000fd40008800000 */
[----:B------:R-:W-:Y:S05]  /*0240*/  @P0 BRA `(.L_x_2) ;  /* 0x0000000000580947 */ /* 0x000fea0003800000 */
[----:B------:R-:W0:Y:S01]  /*0250*/  S2UR UR7, SR_CgaCtaId ;  /* 0x00000000000779c3 */ /* 0x000e220000008800 */
[----:B------:R-:W-:Y:S01]  /*0260*/  UMOV UR4, 0x400 ;  /* 0x0000040000047882 */ /* 0x000fe20000000000 */
[----:B------:R-:W-:Y:S01]  /*0270*/  UMOV UR5, 0x1 ;  /* 0x0000000100057882 */ /* 0x000fe20000000000 */
[----:B------:R-:W-:Y:S01]  /*0280*/  UMOV UR8, 0x2 ;  /* 0x0000000200087882 */ /* 0x000fe20000000000 */
[----:B------:R-:W-:Y:S01]  /*0290*/  ELECT P0, URZ, PT ;  /* 0x00000000003f782f */ /* 0x000fe20003800000 */
[----:B------:R-:W-:-:S04]  /*02a0*/  UIADD3 UR8, -UR8, 0x100000, URZ ;  /* 0x0010000008087890 */ /* 0x000fc8000fffe13f */
[----:B------:R-:W-:Y:S02]  /*02b0*/  USHF.L.U32 UR9, UR8, 0xb, URZ ;  /* 0x0000000b08097899 */ /* 0x000fe4000800063f */
[----:B------:R-:W-:Y:S02]  /*02c0*/  USHF.L.U32 UR8, UR8, 0x1, URZ ;  /* 0x0000000108087899 */ /* 0x000fe4000800063f */
[----:B0-----:R-:W-:Y:S02]  /*02d0*/  ULEA UR7, UR7, UR4, 0x18 ;  /* 0x0000000407077291 */ /* 0x001fe4000f8ec03f */
[----:B------:R-:W-:-:S04]  /*02e0*/  UIADD3 UR4, -UR5, 0x100000, URZ ;  /* 0x0010000005047890 */ /* 0x000fc8000fffe13f */
[----:B------:R-:W-:Y:S02]  /*02f0*/  USHF.L.U32 UR5, UR4, 0xb, URZ ;  /* 0x0000000b04057899 */ /* 0x000fe4000800063f */
[----:B------:R-:W-:Y:S01]  /*0300*/  USHF.L.U32 UR4, UR4, 0x1, URZ ;  /* 0x0000000104047899 */ /* 0x000fe2000800063f */
[----:B------:R-:W0:Y:S11]  /*0310*/  FENCE.VIEW.ASYNC.S ;  /* 0x00000000000073c6 */ /* 0x000e360000000000 */
[----:B0-----:R0:W1:Y:S01]  /*0320*/  SYNCS.EXCH.64 URZ, [UR7], UR4 ;  /* 0x00000004073f75b2 */ /* 0x0010620008000100 */
[----:B------:R0:W2:Y:S01]  /*0330*/  SYNCS.EXCH.64 URZ, [UR7+0x20], UR8 ;  /* 0x00002008073f75b2 */ /* 0x0000a20008000100 */
[----:B------:R0:W3:Y:S01]  /*0340*/  SYNCS.EXCH.64 URZ, [UR7+0x8], UR4 ;  /* 0x00000804073f75b2 */ /* 0x0000e20008000100 */
[----:B------:R0:W4:Y:S01]  /*0350*/  SYNCS.EXCH.64 URZ, [UR7+0x28], UR8 ;  /* 0x00002808073f75b2 */ /* 0x0001220008000100 */
[----:B------:R0:W0:Y:S01]  /*0360*/  SYNCS.EXCH.64 URZ, [UR7+0x10], UR4 ;  /* 0x00001004073f75b2 */ /* 0x0000220008000100 */
[----:B------:R0:W0:Y:S01]  /*0370*/  SYNCS.EXCH.64 URZ, [UR7+0x30], UR8 ;  /* 0x00003008073f75b2 */ /* 0x0000220008000100 */
[----:B------:R0:W0:Y:S01]  /*0380*/  SYNCS.EXCH.64 URZ, [UR7+0x18], UR4 ;  /* 0x00001804073f75b2 */ /* 0x0000220008000100 */
[----:B------:R0:W0:Y:S01]  /*0390*/  SYNCS.EXCH.64 URZ, [UR7+0x38], UR8 ;  /* 0x00003808073f75b2 */ /* 0x0000220008000100 */
[----:B------:R-:W-:Y:S01]  /*03a0*/  NOP ;  /* 0x0000000000007918 */ /* 0x000fe20000000000 */
.L_x_2:
[----:B------:R-:W5:Y:S01]  /*03b0*/  SHFL.IDX PT, R10, R0, RZ, 0x1f ;  /* 0x00001fff000a7589 */ /* 0x000f6200000e0000 */
[----:B------:R-:W1:Y:S01]  /*03c0*/  S2UR UR15, SR_CTAID.X ;  /* 0x00000000000f79c3 */ /* 0x000e620000002500 */
[----:B------:R-:W-:Y:S02]  /*03d0*/  ELECT P0, URZ, PT ;  /* 0x00000000003f782f */ /* 0x000fe40003800000 */
[----:B------:R-:W-:Y:S01]  /*03e0*/  SHF.R.S32.HI R11, RZ, 0x1f, R6 ;  /* 0x0000001fff0b7819 */ /* 0x000fe20000011406 */
[----:B------:R1:W2:Y:S01]  /*03f0*/  SHFL.IDX PT, R8, R0, RZ, 0x1f ;  /* 0x00001fff00087589 */ /* 0x0002a200000e0000 */
[----:B------:R-:W-:Y:S02]  /*0400*/  ELECT P1, URZ, PT ;  /* 0x00000000003f782f */ /* 0x000fe40003820000 */
[----:B------:R-:W-:Y:S01]  /*0410*/  LOP3.LUT R2, R2, 0xffffff80, RZ, 0xc0, !PT ;  /* 0xffffff8002027812 */ /* 0x000fe200078ec0ff */
[----:B0-----:R-:W-:Y:S01]  /*0420*/  ULDC UR4, c[0x0][0x150] ;  /* 0x0000540000047ab9 */ /* 0x001fe20000000800 */
[----:B------:R-:W-:Y:S01]  /*0430*/  LEA.HI R11, R11, R6, RZ, 0x2 ;  /* 0x000000060b0b7211 */ /* 0x000fe200078f10ff */
[----:B------:R-:W0:Y:S01]  /*0440*/  S2UR UR8, SR_CTAID.Y ;  /* 0x00000000000879c3 */ /* 0x000e220000002600 */
[----:B------:R-:W-:Y:S01]  /*0450*/  NOP ;  /* 0x0000000000007918 */ /* 0x000fe20000000000 */
[----:B------:R-:W-:Y:S01]  /*0460*/  IMAD.IADD R4, R3, 0x1, -R2 ;  /* 0x0000000103047824 */ /* 0x000fe200078e0a02 */
[----:B------:R-:W-:Y:S01]  /*0470*/  LOP3.LUT R11, R11, 0x3ffffffc, RZ, 0xc0, !PT ;  /* 0x3ffffffc0b0b7812 */ /* 0x000fe200078ec0ff */
[----:B------:R-:W-:Y:S01]  /*0480*/  NOP ;  /* 0x0000000000007918 */ /* 0x000fe20000000000 */
[----:B------:R-:W-:Y:S01]  /*0490*/  ULDC UR17, c[0x0][0x148] ;  /* 0x0000520000117ab9 */ /* 0x000fe20000000800 */
[----:B------:R-:W-:Y:S01]  /*04a0*/  UMOV UR20, 0x80 ;  /* 0x0000008000147882 */ /* 0x000fe20000000000 */
[----:B------:R-:W-:Y:S01]  /*04b0*/  SHF.R.S32.HI R9, RZ, 0x1f, R4 ;  /* 0x0000001fff097819 */ /* 0x000fe20000011404 */
[----:B------:R-:W-:Y:S01]  /*04c0*/  IMAD.IADD R11, R6, 0x1, -R11 ;  /* 0x00000001060b7824 */ /* 0x000fe200078e0a0b */
[----:B------:R-:W-:Y:S01]  /*04d0*/  ULDC UR12, c[0x0][0x144] ;  /* 0x00005100000c7ab9 */ /* 0x000fe20000000800 */
[----:B------:R-:W3:Y:S01]  /*04e0*/  SHFL.IDX PT, R5, R5, RZ, 0x1f ;  /* 0x00001fff05057589 */ /* 0x000ee200000e0000 */
[----:B------:R-:W-:-:S02]  /*04f0*/  LEA.HI R2, R9, R4, RZ, 0x3 ;  /* 0x0000000409027211 */ /* 0x000fc400078f18ff */
[----:B------:R-:W-:Y:S02]  /*0500*/  ISETP.NE.AND P3, PT, RZ, UR19, PT ;  /* 0x00000013ff007c0c */ /* 0x000fe4000bf65270 */
[----:B-----5:R-:W-:Y:S02]  /*0510*/  ISETP.NE.OR P0, PT, R10, RZ, !P0 ;  /* 0x000000ff0a00720c */ /* 0x020fe40004705670 */
[----:B-1----:R-:W-:Y:S02]  /*0520*/  I2FP.F32.U32 R0, UR15 ;  /* 0x0000000f00007c45 */ /* 0x002fe40008201000 */
[----:B--2---:R-:W-:Y:S02]  /*0530*/  ISETP.NE.OR P1, PT, R8, RZ, !P1 ;  /* 0x000000ff0800720c */ /* 0x004fe40004f25670 */
[----:B------:R-:W-:Y:S01]  /*0540*/  SHF.R.S32.HI R7, RZ, 0x3, R2 ;  /* 0x00000003ff077819 */ /* 0x000fe20000011402 */
[----:B------:R-:W-:Y:S01]  /*0550*/  FMUL R0, R0, UR4 ;  /* 0x0000000400007c20 */ /* 0x000fe20008400000 */
[----:B------:R-:W-:Y:S01]  /*0560*/  ULDC UR4, c[0x0][0x154] ;  /* 0x0000550000047ab9 */ /* 0x000fe20000000800 */
[----:B0-----:R-:W-:-:S02]  /*0570*/  I2FP.F32.U32 R6, UR8 ;  /* 0x0000000800067c45 */ /* 0x001fc40008201000 */
[----:B------:R-:W-:Y:S02]  /*0580*/  SHF.R.S32.HI R2, RZ, 0x1f, R2 ;  /* 0x0000001fff027819 */ /* 0x000fe40000011402 */
[----:B------:R-:W-:Y:S01]  /*0590*/  VOTEU.ALL UP2, P0 ;  /* 0x00000000003f7886 */ /* 0x000fe20000040000 */
[----:B------:R-:W-:Y:S01]  /*05a0*/  FMUL R6, R6, UR4 ;  /* 0x0000000406067c20 */ /* 0x000fe20008400000 */
[----:B------:R-:W0:Y:S01]  /*05b0*/  F2I.U32.TRUNC.NTZ R0, R0 ;  /* 0x0000000000007305 */ /* 0x000e22000020f000 */
[----:B------:R-:W-:Y:S01]  /*05c0*/  LEA.HI R2, R2, R7, RZ, 0x2 ;  /* 0x0000000702027211 */ /* 0x000fe200078f10ff */
[----:B------:R-:W-:Y:S01]  /*05d0*/  VOTEU.ALL UP3, P1 ;  /* 0x00000000003f7886 */ /* 0x000fe20000860000 */
[----:B------:R-:W1:Y:S01]  /*05e0*/  @!UP2 S2UR UR11, SR_CgaCtaId ;  /* 0x00000000000ba9c3 */ /* 0x000e620000008800 */
[----:B------:R-:W-:Y:S01]  /*05f0*/  UMOV UR4, 0x20 ;  /* 0x0000002000047882 */ /* 0x000fe20000000000 */
[----:B------:R-:W-:Y:S01]  /*0600*/  LOP3.LUT R2, R2, 0xfffffffc, RZ, 0xc0, !PT ;  /* 0xfffffffc02027812 */ /* 0x000fe200078ec0ff */
[----:B------:R-:W-:Y:S01]  /*0610*/  @!UP2 UMOV UR10, 0x400 ;  /* 0x00000400000aa882 */ /* 0x000fe20000000000 */
[----:B------:R-:W-:-:S04]  /*0620*/  @!UP2 UIADD3 UR4, -UR4, 0x100000, URZ ;  /* 0x001000000404a890 */ /* 0x000fc8000fffe13f */
[----:B------:R-:W-:Y:S02]  /*0630*/  @!UP2 USHF.L.U32 UR5, UR4, 0xb, URZ ;  /* 0x0000000b0405a899 */ /* 0x000fe4000800063f */
[----:B------:R-:W-:Y:S01]  /*0640*/  @!UP2 USHF.L.U32 UR4, UR4, 0x1, URZ ;  /* 0x000000010404a899 */ /* 0x000fe2000800063f */
[----:B------:R-:W2:Y:S01]  /*0650*/  F2I.U32.TRUNC.NTZ R6, R6 ;  /* 0x0000000600067305 */ /* 0x000ea2000020f000 */
[----:B------:R-:W-:Y:S01]  /*0660*/  VOTEU.ALL UP0, P0 ;  /* 0x00000000003f7886 */ /* 0x000fe20000000000 */
[----:B------:R-:W-:Y:S01]  /*0670*/  IMAD.IADD R2, R7, 0x1, -R2 ;  /* 0x0000000107027824 */ /* 0x000fe200078e0a02 */
[----:B------:R-:W5:Y:S01]  /*0680*/  @!UP3 S2UR UR18, SR_CgaCtaId ;  /* 0x000000000012b9c3 */ /* 0x000f620000008800 */
[----:B------:R-:W-:Y:S01]  /*0690*/  VOTEU.ALL UP1, P0 ;  /* 0x00000000003f7886 */ /* 0x000fe20000020000 */
[----:B------:R-:W-:Y:S01]  /*06a0*/  @!UP3 UMOV UR16, 0x400 ;  /* 0x000004000010b882 */ /* 0x000fe20000000000 */
[----:B------:R-:W-:Y:S01]  /*06b0*/  IMAD R2, R11, 0x4, R2 ;  /* 0x000000040b027824 */ /* 0x000fe200078e0202 */
[----:B0-----:R-:W-:Y:S01]  /*06c0*/  R2UR UR7, R0 ;  /* 0x00000000000772ca */ /* 0x001fe200000e0000 */
[----:B------:R-:W-:Y:S01]  /*06d0*/  VOTEU.ALL UP4, P1 ;  /* 0x00000000003f7886 */ /* 0x000fe20000880000 */
[----:B------:R-:W-:Y:S01]  /*06e0*/  VOTEU.ALL UP5, P1 ;  /* 0x00000000003f7886 */ /* 0x000fe200008a0000 */
[----:B------:R-:W-:Y:S01]  /*06f0*/  IMAD.SHL.U32 R7, R2, 0x4, RZ ;  /* 0x0000000402077824 */ /* 0x000fe200078e00ff */
[----:B------:R-:W0:Y:S01]  /*0700*/  LDC R0, c[0x0][0x140] ;  /* 0x00005000ff007b82 */ /* 0x000e220000000800 */
[----:B------:R-:W-:-:S02]  /*0710*/  LOP3.LUT P0, RZ, R4, 0x7, RZ, 0xc0, !PT ;  /* 0x0000000704ff7812 */ /* 0x000fc4000780c0ff */
[----:B--2---:R-:W-:Y:S02]  /*0720*/  R2UR UR9, R6 ;  /* 0x00000000060972ca */ /* 0x004fe400000e0000 */
[----:B------:R-:W-:Y:S01]  /*0730*/  LOP3.LUT R22, R2, 0xc, R7, 0x78, !PT ;  /* 0x0000000c02167812 */ /* 0x000fe200078e7807 */
[----:B-1----:R-:W-:Y:S02]  /*0740*/  @!UP2 ULEA UR13, UR11, UR10, 0x18 ;  /* 0x0000000a0b0da291 */ /* 0x002fe4000f8ec03f */
[----:B------:R-:W-:-:S04]  /*0750*/  @!UP3 UIADD3 UR10, -UR20, 0x100000, URZ ;  /* 0x00100000140ab890 */ /* 0x000fc8000fffe13f */
[----:B------:R-:W-:Y:S02]  /*0760*/  @!UP3 USHF.L.U32 UR11, UR10, 0xb, URZ ;  /* 0x0000000b0a0bb899 */ /* 0x000fe4000800063f */
[----:B------:R-:W-:Y:S01]  /*0770*/  @!UP3 USHF.L.U32 UR10, UR10, 0x1, URZ ;  /* 0x000000010a0ab899 */ /* 0x000fe2000800063f */
[----:B------:R-:W-:Y:S01]  /*0780*/  ISETP.LT.U32.AND P0, PT, R22, 0x2, !P0 ;  /* 0x000000021600780c */ /* 0x000fe20004701070 */
[----:B------:R-:W-:Y:S01]  /*0790*/  UIADD3 UR7, -UR7, URZ, URZ ;  /* 0x0000003f07077290 */ /* 0x000fe2000fffe13f */
[----:B------:R-:W-:Y:S01]  /*07a0*/  VOTEU.ALL UP2, P1 ;  /* 0x00000000003f7886 */ /* 0x000fe20000840000 */
[----:B-----5:R-:W-:Y:S02]  /*07b0*/  @!UP3 ULEA UR16, UR18, UR16, 0x18 ;  /* 0x000000101210b291 */ /* 0x020fe4000f8ec03f */
[----:B------:R-:W-:Y:S01]  /*07c0*/  UIADD3 UR9, -UR9, URZ, URZ ;  /* 0x0000003f09097290 */ /* 0x000fe2000fffe13f */
[----:B------:R-:W1:Y:S02]  /*07d0*/  FENCE.VIEW.ASYNC.S ;  /* 0x00000000000073c6 */ /* 0x000e640000000000 */
[----:B-1----:R-:W1:Y:S01]  /*07e0*/  @!UP0 SYNCS.EXCH.64 URZ, [UR13+0x70], UR4 ;  /* 0x000070040d3f85b2 */ /* 0x002e620008000100 */
[----:B------:R-:W-:Y:S01]  /*07f0*/  UIMAD UR7, UR12, UR7, UR15 ;  /* 0x000000070c0772a4 */ /* 0x000fe2000f8e020f */
[----:B------:R-:W-:Y:S01]  /*0800*/  VOTEU.ALL UP3, P1 ;  /* 0x00000000003f7886 */ /* 0x000fe20000860000 */
[----:B0-----:R-:W-:Y:S01]  /*0810*/  ISETP.EQ.U32.AND P2, PT, R0, 0x1, PT ;  /* 0x000000010000780c */ /* 0x001fe20003f42070 */
[----:B------:R0:W2:Y:S01]  /*0820*/  @!UP1 SYNCS.EXCH.64 URZ, [UR13+0x78], UR4 ;  /* 0x000078040d3f95b2 */ /* 0x0000a20008000100 */
[----:B------:R-:W-:Y:S01]  /*0830*/  NOP ;  /* 0x0000000000007918 */ /* 0x000fe20000000000 */
[----:B0-----:R-:W-:Y:S01]  /*0840*/  UIMAD UR4, UR17, UR9, UR8 ;  /* 0x00000009110472a4 */ /* 0x001fe2000f8e0208 */
[----:B------:R0:W0:Y:S05]  /*0850*/  @!UP2 SYNCS.EXCH.64 URZ, [UR16+0x50], UR10 ;  /* 0x0000500a103fa5b2 */ /* 0x00002a0008000100 */
[----:B------:R-:W-:-:S04]  /*0860*/  ISETP.NE.AND P1, PT, R22, UR4, PT ;  /* 0x0000000416007c0c */ /* 0x000fc8000bf25270 */
[----:B------:R-:W-:-:S04]  /*0870*/  ISETP.EQ.OR P1, PT, RZ, UR7, !P1 ;  /* 0x00000007ff007c0c */ /* 0x000fc8000cf22670 */
[----:B------:R-:W-:-:S04]  /*0880*/  PLOP3.LUT P0, PT, P0, P1, PT, 0x80, 0x0 ;  /* 0x000000000000781c */ /* 0x000fc80000703070 */
[----:B------:R-:W-:Y:S01]  /*0890*/  P2R R99, PR, RZ, 0x1 ;  /* 0x00000001ff637803 */ /* 0x000fe20000000000 */
[----:B------:R0:W0:Y:S01]  /*08a0*/  @!UP3 SYNCS.EXCH.64 URZ, [UR16+0x58], UR10 ;  /* 0x0000580a103fb5b2 */ /* 0x0000220008000100 */
[----:B------:R0:W0:Y:S01]  /*08b0*/  @!UP4 SYNCS.EXCH.64 URZ, [UR16+0x60], UR10 ;  /* 0x0000600a103fc5b2 */ /* 0x0000220008000100 */
[----:B------:R0:W0:Y:S01]  /*08c0*/  @!UP5 SYNCS.EXCH.64 URZ, [UR16+0x68], UR10 ;  /* 0x0000680a103fd5b2 */ /* 0x0000220008000100 */
[----:B------:R-:W-:Y:S01]  /*08d0*/  NOP ;  /* 0x0000000000007918 */ /* 0x000fe20000000000 */
[----:B-123--:R-:W-:Y:S05]  /*08e0*/  @!P2 BRA `(.L_x_3) ;  /* 0x000000000008a947 */ /* 0x00efea0003800000 */
[----:B0---4-:R-:W-:Y:S01]  /*08f0*/  UCGABAR_ARV ;  /* 0x00000000000079c7 */ /* 0x011fe20008000000 */
[----:B------:R-:W-:Y:S05]  /*0900*/  BRA `(.L_x_4) ;  /* 0x0000000000047947 */ /* 0x000fea0003800000 */
.L_x_3:
[----:B0---4-:R-:W-:Y:S01]  /*0910*/  NOP ;  /* 0x0000000000007918 */ /* 0x011fe20000000000 */
.L_x_4:
[----:B------:R-:W-:Y:S01]  /*0920*/  ULDC.64 UR4, c[0x0][0x598] ;  /* 0x0001660000047ab9 */ /* 0x000fe20000000a00 */
[----:B------:R-:W-:Y:S01]  /*0930*/  ULDC.64 UR54, c[0x0][0x208] ;  /* 0x0000820000367ab9 */ /* 0x000fe20000000a00 */
[----:B------:R-:W-:-:S04]  /*0940*/  ISETP.NE.U32.AND P0, PT, RZ, UR4, PT ;  /* 0x00000004ff007c0c */ /* 0x000fc8000bf05070 */
[----:B------:R-:W-:-:S13]  /*0950*/  ISETP.NE.AND.EX P0, PT, RZ, UR5, PT, P0 ;  /* 0x00000005ff007c0c */ /* 0x000fda000bf05300 */
[----:B------:R-:W-:Y:S05]  /*0960*/  @!P0 BRA `(.L_x_5) ;  /* 0x00000000001c8947 */ /* 0x000fea0003800000 */
[----:B------:R-:W0:Y:S02]  /*0970*/  LDC.64 R6, c[0x0][0x598] ;  /* 0x00016600ff067b82 */ /* 0x000e240000000a00 */
[----:B0-----:R-:W2:Y:S02]  /*0980*/  LDG.E.64 R6, desc[UR54][R6.64] ;  /* 0x0000003606067981 */ /* 0x001ea4000c1e1b00 */
[----:B--2---:R-:W-:-:S04]  /*0990*/  ISETP.NE.U32.AND P0, PT, R6, RZ, PT ;  /* 0x000000ff0600720c */ /* 0x004fc80003f05070 */
[----:B------:R-:W-:-:S13]  /*09a0*/  ISETP.NE.AND.EX P0, PT, R7, RZ, PT, P0 ;  /* 0x000000ff0700720c */ /* 0x000fda0003f05300 */
[----:B------:R-:W-:Y:S05]  /*09b0*/  @!P0 BRA `(.L_x_5) ;  /* 0x0000000000088947 */ /* 0x000fea0003800000 */
[----:B------:R0:W5:Y:S01]  /*09c0*/  LD.E R23, desc[UR54][R6.64] ;  /* 0x0000003606177980 */ /* 0x000162000c101900 */
[----:B------:R-:W-:Y:S05]  /*09d0*/  BRA `(.L_x_6) ;  /* 0x0000000000247947 */ /* 0x000fea0003800000 */
.L_x_5:
[----:B------:R-:W-:Y:S02]  /*09e0*/  ULDC.64 UR4, c[0x0][0x588] ;  /* 0x0001620000047ab9 */ /* 0x000fe40000000a00 */
[----:B------:R-:W-:-:S04]  /*09f0*/  ISETP.NE.U32.AND P0, PT, RZ, UR4, PT ;  /* 0x00000004ff007c0c */ /* 0x000fc8000bf05070 */
[----:B------:R-:W-:-:S13]  /*0a00*/  ISETP.NE.AND.EX P0, PT, RZ, UR5, PT, P0 ;  /* 0x00000005ff007c0c */ /* 0x000fda000bf05300 */
[----:B------:R-:W-:Y:S05]  /*0a10*/  @!P0 BRA `(.L_x_7) ;  /* 0x00000000000c8947 */ /* 0x000fea0003800000 */
[----:B------:R-:W0:Y:S02]  /*0a20*/  LDC.64 R6, c[0x0][0x588] ;  /* 0x00016200ff067b82 */ /* 0x000e240000000a00 */
[----:B0-----:R1:W5:Y:S01]  /*0a30*/  LDG.E R23, desc[UR54][R6.64] ;  /* 0x0000003606177981 */ /* 0x001362000c1e1900 */
[----:B------:R-:W-:Y:S05]  /*0a40*/  BRA `(.L_x_6) ;  /* 0x0000000000087947 */ /* 0x000fea0003800000 */
.L_x_7:
[----:B------:R-:W-:Y:S02]  /*0a50*/  ULDC UR4, c[0x0][0x580] ;  /* 0x0001600000047ab9 */ /* 0x000fe40000000800 */
[----:B------:R-:W-:-:S07]  /*0a60*/  IMAD.U32 R23, RZ, RZ, UR4 ;  /* 0x00000004ff177e24 */ /* 0x000fce000f8e00ff */
.L_x_6:
[----:B------:R-:W-:Y:S02]  /*0a70*/  ULDC.64 UR4, c[0x0][0x5a0] ;  /* 0x0001680000047ab9 */ /* 0x000fe40000000a00 */
[----:B------:R-:W-:-:S04]  /*0a80*/  ISETP.NE.U32.AND P0, PT, RZ, UR4, PT ;  /* 0x00000004ff007c0c */ /* 0x000fc8000bf05070 */
[----:B------:R-:W-:-:S13]  /*0a90*/  ISETP.NE.AND.EX P0, PT, RZ, UR5, PT, P0 ;  /* 0x00000005ff007c0c */ /* 0x000fda000bf05300 */
[----:B------:R-:W-:Y:S05]  /*0aa0*/  @!P0 BRA `(.L_x_8) ;  /* 0x00000000001c8947 */ /* 0x000fea0003800000 */
[----:B01----:R-:W0:Y:S02]  /*0ab0*/  LDC.64 R6, c[0x0][0x5a0] ;  /* 0x00016800ff067b82 */ /* 0x003e240000000a00 */
[----:B0-----:R-:W2:Y:S02]  /*0ac0*/  LDG.E.64 R6, desc[UR54][R6.64] ;  /* 0x0000003606067981 */ /* 0x001ea4000c1e1b00 */
[----:B--2---:R-:W-:-:S04]  /*0ad0*/  ISETP.NE.U32.AND P0, PT, R6, RZ, PT ;  /* 0x000000ff0600720c */ /* 0x004fc80003f05070 */
[----:B------:R-:W-:-:S13]  /*0ae0*/  ISETP.NE.AND.EX P0, PT, R7, RZ, PT, P0 ;  /* 0x000000ff0700720c */ /* 0x000fda0003f05300 */
[----:B------:R-:W-:Y:S05]  /*0af0*/  @!P0 BRA `(.L_x_8) ;  /* 0x0000000000088947 */ /* 0x000fea0003800000 */
[----:B------:R0:W5:Y:S01]  /*0b00*/  LD.E R88, desc[UR54][R6.64] ;  /* 0x0000003606587980 */ /* 0x000162000c101900 */
[----:B------:R-:W-:Y:S05]  /*0b10*/  BRA `(.L_x_9) ;  /* 0x0000000000247947 */ /* 0x000fea0003800000 */
.L_x_8:
[----:B------:R-:W-:Y:S02]  /*0b20*/  ULDC.64 UR4, c[0x0][0x590] ;  /* 0x0001640000047ab9 */ /* 0x000fe40000000a00 */
[----:B------:R-:W-:-:S04]  /*0b30*/  ISETP.NE.U32.AND P0, PT, RZ, UR4, PT ;  /* 0x00000004ff007c0c */ /* 0x000fc8000bf05070 */
[----:B------:R-:W-:-:S13]  /*0b40*/  ISETP.NE.AND.EX P0, PT, RZ, UR5, PT, P0 ;  /* 0x00000005ff007c0c */ /* 0x000fda000bf05300 */
[----:B------:R-:W-:Y:S05]  /*0b50*/  @!P0 BRA `(.L_x_10) ;  /* 0x00000000000c8947 */ /* 0x000fea0003800000 */
[----:B------:R-:W2:Y:S02]  /*0b60*/  LDC.64 R88, c[0x0][0x590] ;  /* 0x00016400ff587b82 */ /* 0x000ea40000000a00 */
[----:B--2---:R2:W5:Y:S01]  /*0b70*/  LDG.E R88, desc[UR54][R88.64] ;  /* 0x0000003658587981 */ /* 0x004562000c1e1900 */
[----:B------:R-:W-:Y:S05]  /*0b80*/  BRA `(.L_x_9) ;  /* 0x0000000000087947 */ /* 0x000fea0003800000 */
.L_x_10:
[----:B------:R-:W-:Y:S02]  /*0b90*/  ULDC UR4, c[0x0][0x584] ;  /* 0x0001610000047ab9 */ /* 0x000fe40000000800 */
[----:B------:R-:W-:-:S07]  /*0ba0*/  IMAD.U32 R88, RZ, RZ, UR4 ;  /* 0x00000004ff587e24 */ /* 0x000fce000f8e00ff */
.L_x_9:
[----:B------:R-:W-:Y:S01]  /*0bb0*/  ULDC UR4, c[0x0][0x65c] ;  /* 0x0001970000047ab9 */ /* 0x000fe20000000800 */
[----:B01----:R-:W0:Y:S01]  /*0bc0*/  LDC.64 R6, c[0x0][0x650] ;  /* 0x00019400ff067b82 */ /* 0x003e220000000a00 */
[----:B------:R-:W-:Y:S01]  /*0bd0*/  UISETP.NE.AND UP2, UPT, UR4, 0x1, UPT ;  /* 0x000000010400788c */ /* 0x000fe2000bf45270 */
[----:B------:R-:W-:Y:S01]  /*0be0*/  IMAD.MOV.U32 R18, RZ, RZ, -0x1 ;  /* 0xffffffffff127424 */ /* 0x000fe200078e00ff */
[----:B------:R-:W-:Y:S01]  /*0bf0*/  UISETP.NE.AND UP0, UPT, UR19, 0x2, UPT ;  /* 0x000000021300788c */ /* 0x000fe2000bf05270 */
[----:B------:R-:W-:Y:S01]  /*0c00*/  IMAD.MOV.U32 R2, RZ, RZ, -0x1 ;  /* 0xffffffffff027424 */ /* 0x000fe200078e00ff */
[----:B------:R-:W-:Y:S01]  /*0c10*/  UP2UR UR38, UPR, URZ, 0x4 ;  /* 0x000000043f267883 */ /* 0x000fe20008000000 */
[----:B------:R-:W-:-:S06]  /*0c20*/  IMAD.MOV.U32 R19, RZ, RZ, -0x1 ;  /* 0xffffffffff137424 */ /* 0x000fcc00078e00ff */
[----:B------:R-:W-:Y:S01]  /*0c30*/  @UP2 ULDC UR12, c[0x0][0x10] ;  /* 0x00000400000c2ab9 */ /* 0x000fe20000000800 */
[----:B------:R-:W-:Y:S01]  /*0c40*/  @UP2 UMOV UR4, UR8 ;  /* 0x0000000800042c82 */ /* 0x000fe20008000000 */
[----:B------:R-:W-:Y:S01]  /*0c50*/  @UP2 UMOV UR5, URZ ;  /* 0x0000003f00052c82 */ /* 0x000fe20008000000 */
[----:B------:R-:W-:Y:S01]  /*0c60*/  @!UP2 ULDC UR16, c[0x0][0xc] ;  /* 0x000003000010aab9 */ /* 0x000fe20000000800 */
[----:B------:R-:W-:Y:S01]  /*0c70*/  @UP2 UIMAD.WIDE.U32 UR12, UR15, UR12, UR4 ;  /* 0x0000000c0f0c22a5 */ /* 0x000fe2000f8e0004 */
[----:B------:R-:W-:Y:S02]  /*0c80*/  ULDC UR10, c[0x0][0xc] ;  /* 0x00000300000a7ab9 */ /* 0x000fe40000000800 */
[----:B------:R-:W-:Y:S01]  /*0c90*/  @UP2 UMOV UR4, URZ ;  /* 0x0000003f00042c82 */ /* 0x000fe20008000000 */
[----:B------:R-:W-:Y:S01]  /*0ca0*/  UMOV UR5, URZ ;  /* 0x0000003f00057c82 */ /* 0x000fe20008000000 */
[----:B------:R-:W-:Y:S01]  /*0cb0*/  @UP2 UIADD3 UR18, UR13, UR4, URZ ;  /* 0x000000040d122290 */ /* 0x000fe2000fffe03f */
[----:B------:R-:W-:-:S02]  /*0cc0*/  ULDC UR11, c[0x0][0x10] ;  /* 0x00000400000b7ab9 */ /* 0x000fc40000000800 */
[----:B------:R-:W-:Y:S01]  /*0cd0*/  UMOV UR4, UR15 ;  /* 0x0000000f00047c82 */ /* 0x000fe20008000000 */
[----:B------:R-:W-:Y:S02]  /*0ce0*/  UIMAD.WIDE.U32 UR10, UR10, UR11, URZ ;  /* 0x0000000b0a0a72a5 */ /* 0x000fe4000f8e003f */
[----:B------:R-:W-:Y:S01]  /*0cf0*/  @!UP2 UIMAD.WIDE.U32 UR4, UR8, UR16, UR4 ;  /* 0x000000100804a2a5 */ /* 0x000fe2000f8e0004 */
[----:B------:R-:W-:Y:S02]  /*0d00*/  ULDC UR13, c[0x0][0x14] ;  /* 0x00000500000d7ab9 */ /* 0x000fe40000000800 */
[----:B------:R-:W-:Y:S02]  /*0d10*/  UIMAD.WIDE.U32 UR52, UR10, UR13, URZ ;  /* 0x0000000d0a3472a5 */ /* 0x000fe4000f8e003f */
[----:B------:R-:W-:Y:S02]  /*0d20*/  UIMAD UR39, UR11, UR13, URZ ;  /* 0x0000000d0b2772a4 */ /* 0x000fe4000f8e023f */
[----:B------:R-:W-:Y:S01]  /*0d30*/  @!UP2 UMOV UR12, UR4 ;  /* 0x00000004000cac82 */ /* 0x000fe20008000000 */
[----:B------:R-:W-:Y:S01]  /*0d40*/  @!UP2 UMOV UR18, UR5 ;  /* 0x000000050012ac82 */ /* 0x000fe20008000000 */
[----:B------:R-:W-:-:S02]  /*0d50*/  UIADD3 UR39, UR53, UR39, URZ ;  /* 0x0000002735277290 */ /* 0x000fc4000fffe03f */
[----:B------:R-:W-:-:S04]  /*0d60*/  UIADD3 UR4, UP1, UR12, UR52, URZ ;  /* 0x000000340c047290 */ /* 0x000fc8000ff3e03f */
[----:B------:R-:W-:Y:S02]  /*0d70*/  UIADD3.X UR5, UR18, UR39, URZ, UP1, !UPT ;  /* 0x0000002712057290 */ /* 0x000fe40008ffe43f */
[----:B------:R-:W-:Y:S02]  /*0d80*/  USEL UR4, UR4, UR12, !UP0 ;  /* 0x0000000c04047287 */ /* 0x000fe4000c000000 */
[----:B------:R-:W-:-:S04]  /*0d90*/  USEL UR5, UR5, UR18, !UP0 ;  /* 0x0000001205057287 */ /* 0x000fc8000c000000 */
[----:B0-----:R-:W-:Y:S01]  /*0da0*/  ISETP.LE.U32.AND P0, PT, R6, UR4, PT ;  /* 0x0000000406007c0c */ /* 0x001fe2000bf03070 */
[----:B------:R-:W-:Y:S02]  /*0db0*/  IMAD.U32 R16, RZ, RZ, UR4 ;  /* 0x00000004ff107e24 */ /* 0x000fe4000f8e00ff */
[----:B------:R-:W-:Y:S02]  /*0dc0*/  IMAD.U32 R0, RZ, RZ, UR5 ;  /* 0x00000005ff007e24 */ /* 0x000fe4000f8e00ff */
[----:B------:R-:W-:-:S03]  /*0dd0*/  IMAD.U32 R17, RZ, RZ, UR5 ;  /* 0x00000005ff117e24 */ /* 0x000fc6000f8e00ff */
[----:B------:R-:W-:Y:S02]  /*0de0*/  ISETP.GE.U32.AND.EX P0, PT, R0, R7, PT, P0 ;  /* 0x000000070000720c */ /* 0x000fe40003f06100 */
[----:B------:R-:W-:-:S11]  /*0df0*/  PRMT R0, RZ, 0x7610, R0 ;  /* 0x00007610ff007816 */ /* 0x000fd60000000000 */
[----:B------:R-:W-:Y:S05]  /*0e00*/  @P0 BRA `(.L_x_11) ;  /* 0x0000000400500947 */ /* 0x000fea0003800000 */
[----:B------:R-:W-:Y:S01]  /*0e10*/  ULDC.64 UR18, c[0x0][0x628] ;  /* 0x00018a0000127ab9 */ /* 0x000fe20000000a00 */
[C---:B------:R-:W-:Y:S01]  /*0e20*/  R2UR UR20, R16.reuse ;  /* 0x00000000101472ca */ /* 0x040fe200000e0000 */
[----:B------:R-:W-:Y:S01]  /*0e30*/  ULDC UR16, c[0x0][0x630] ;  /* 0x00018c0000107ab9 */ /* 0x000fe20000000800 */
[----:B------:R-:W-:Y:S02]  /*0e40*/  ISETP.NE.U32.AND P0, PT, RZ, UR18, PT ;  /* 0x00000012ff007c0c */ /* 0x000fe4000bf05070 */
[----:B------:R-:W-:Y:S02]  /*0e50*/  R2UR UR4, R16 ;  /* 0x00000000100472ca */ /* 0x000fe400000e0000 */
[----:B------:R-:W-:Y:S02]  /*0e60*/  ISETP.NE.AND.EX P0, PT, RZ, UR19, PT, P0 ;  /* 0x00000013ff007c0c */ /* 0x000fe4000bf05300 */
[----:B------:R-:W-:-:S11]  /*0e70*/  R2UR UR5, R17 ;  /* 0x00000000110572ca */ /* 0x000fd600000e0000 */
[----:B------:R-:W-:Y:S05]  /*0e80*/  @!P0 BRA `(.L_x_12) ;  /* 0x0000000000308947 */ /* 0x000fea0003800000 */
[----:B------:R-:W-:Y:S01]  /*0e90*/  R2UR UR4, R16 ;  /* 0x00000000100472ca */ /* 0x000fe200000e0000 */
[----:B------:R-:W-:Y:S01]  /*0ea0*/  ULDC UR12, c[0x0][0x634] ;  /* 0x00018d00000c7ab9 */ /* 0x000fe20000000800 */
[----:B------:R-:W-:-:S11]  /*0eb0*/  R2UR UR15, R17 ;  /* 0x00000000110f72ca */ /* 0x000fd600000e0000 */
[----:B------:R-:W-:-:S04]  /*0ec0*/  UIADD3 UR12, UP1, UR4, UR12, URZ ;  /* 0x0000000c040c7290 */ /* 0x000fc8000ff3e03f */
[----:B------:R-:W-:-:S04]  /*0ed0*/  UIADD3.X UR15, URZ, UR15, URZ, UP1, !UPT ;  /* 0x0000000f3f0f7290 */ /* 0x000fc80008ffe43f */
[----:B------:R-:W-:-:S04]  /*0ee0*/  UIMAD.WIDE.U32 UR4, UR15, UR18, URZ ;  /* 0x000000120f0472a5 */ /* 0x000fc8000f8e003f */
[----:B------:R-:W-:Y:S02]  /*0ef0*/  UIMAD.WIDE.U32 UR10, UP1, UR12, UR19, UR4 ;  /* 0x000000130c0a72a5 */ /* 0x000fe4000f820004 */
[----:B------:R-:W-:Y:S02]  /*0f00*/  UIMAD.WIDE.U32 UR4, UR12, UR18, URZ ;  /* 0x000000120c0472a5 */ /* 0x000fe4000f8e003f */
[----:B------:R-:W-:Y:S02]  /*0f10*/  UIADD3.X UR13, URZ, URZ, URZ, UP1, !UPT ;  /* 0x0000003f3f0d7290 */ /* 0x000fe40008ffe43f */
[----:B------:R-:W-:Y:S01]  /*0f20*/  UIADD3 URZ, UP1, UR5, UR10, URZ ;  /* 0x0000000a053f7290 */ /* 0x000fe2000ff3e03f */
[----:B------:R-:W-:-:S03]  /*0f30*/  UMOV UR12, UR11 ;  /* 0x0000000b000c7c82 */ /* 0x000fc60008000000 */
[----:B------:R-:W-:-:S12]  /*0f40*/  UIMAD.WIDE.U32.X UR4, UR15, UR19, UR12, UP1 ;  /* 0x000000130f0472a5 */ /* 0x000fd800088e040c */
.L_x_12:
[----:B------:R-:W-:Y:S01]  /*0f50*/  USHF.R.U64 UR4, UR4, UR16, UR5 ;  /* 0x0000001004047299 */ /* 0x000fe20008001205 */
[----:B------:R-:W-:Y:S01]  /*0f60*/  R2UR UR11, R17 ;  /* 0x00000000110b72ca */ /* 0x000fe200000e0000 */
[----:B------:R-:W-:Y:S02]  /*0f70*/  USHF.R.U32.HI UR5, URZ, UR16, UR5 ;  /* 0x000000103f057299 */ /* 0x000fe40008011605 */
[----:B------:R-:W-:Y:S01]  /*0f80*/  UIADD3 UR12, UP1, URZ, -UR4, URZ ;  /* 0x800000043f0c7290 */ /* 0x000fe2000ff3e03f */
[----:B------:R-:W-:Y:S01]  /*0f90*/  ULDC.64 UR18, c[0x0][0x620] ;  /* 0x0001880000127ab9 */ /* 0x000fe20000000a00 */
[----:B------:R-:W-:Y:S02]  /*0fa0*/  UISETP.NE.AND UP2, UPT, UR38, URZ, UPT ;  /* 0x0000003f2600728c */ /* 0x000fe4000bf45270 */
[----:B------:R-:W-:Y:S01]  /*0fb0*/  UIADD3.X UR5, URZ, ~UR5, URZ, UP1, !UPT ;  /* 0x800000053f057290 */ /* 0x000fe20008ffe43f */
[----:B------:R-:W-:Y:S01]  /*0fc0*/  UMOV UR10, UR20 ;  /* 0x00000014000a7c82 */ /* 0x000fe20008000000 */
[----:B------:R-:W-:-:S02]  /*0fd0*/  ULDC UR13, c[0x0][0x618] ;  /* 0x00018600000d7ab9 */ /* 0x000fc40000000800 */
[----:B------:R-:W-:Y:S02]  /*0fe0*/  UIMAD UR5, UR5, UR18, URZ ;  /* 0x00000012050572a4 */ /* 0x000fe4000f8e023f */
[----:B------:R-:W-:Y:S02]  /*0ff0*/  UIMAD.WIDE.U32 UR10, UR12, UR18, UR10 ;  /* 0x000000120c0a72a5 */ /* 0x000fe4000f8e000a */
[----:B------:R-:W-:Y:S02]  /*1000*/  UIMAD UR12, UR12, UR19, UR5 ;  /* 0x000000130c0c72a4 */ /* 0x000fe4000f8e0205 */
[----:B------:R-:W-:Y:S02]  /*1010*/  @UP2 UIMAD UR7, UR17, UR9, UR8 ;  /* 0x00000009110722a4 */ /* 0x000fe4000f8e0208 */
[----:B------:R-:W-:Y:S01]  /*1020*/  UIADD3 UR11, UR11, UR12, URZ ;  /* 0x0000000c0b0b7290 */ /* 0x000fe2000fffe03f */
[----:B------:R-:W-:Y:S01]  /*1030*/  ULDC.64 UR8, c[0x0][0x640] ;  /* 0x0001900000087ab9 */ /* 0x000fe20000000a00 */
[----:B------:R-:W-:-:S02]  /*1040*/  ULDC UR15, c[0x0][0x608] ;  /* 0x00018200000f7ab9 */ /* 0x000fc40000000800 */
[----:B------:R-:W-:Y:S01]  /*1050*/  USHF.R.U64 UR20, UR10, UR13, UR11 ;  /* 0x0000000d0a147299 */ /* 0x000fe2000800120b */
[----:B------:R-:W-:Y:S01]  /*1060*/  ISETP.NE.U32.AND P0, PT, RZ, UR8, PT ;  /* 0x00000008ff007c0c */ /* 0x000fe2000bf05070 */
[----:B------:R-:W-:Y:S01]  /*1070*/  USHF.R.U32.HI UR11, URZ, UR13, UR11 ;  /* 0x0000000d3f0b7299 */ /* 0x000fe2000801160b */
[----:B------:R-:W-:Y:S02]  /*1080*/  ULDC UR21, c[0x0][0x658] ;  /* 0x0001960000157ab9 */ /* 0x000fe40000000800 */
[----:B------:R-:W-:Y:S01]  /*1090*/  ISETP.NE.AND.EX P0, PT, RZ, UR9, PT, P0 ;  /* 0x00000009ff007c0c */ /* 0x000fe2000bf05300 */
[----:B------:R-:W-:Y:S02]  /*10a0*/  USHF.R.U64 UR25, UR20, UR15, UR11 ;  /* 0x0000000f14197299 */ /* 0x000fe4000800120b */
[----:B------:R-:W-:Y:S01]  /*10b0*/  USHF.R.U32.HI UR11, URZ, UR15, UR11 ;  /* 0x0000000f3f0b7299 */ /* 0x000fe2000801160b */
[----:B------:R-:W-:Y:S01]  /*10c0*/  UMOV UR10, 0xffffffff ;  /* 0xffffffff000a7882 */ /* 0x000fe20000000000 */
[----:B------:R-:W-:Y:S01]  /*10d0*/  ULDC UR5, c[0x0][0x600] ;  /* 0x0001800000057ab9 */ /* 0x000fe20000000800 */
[----:B------:R-:W-:-:S02]  /*10e0*/  USHF.L.U32 UR10, UR10, UR21, URZ ;  /* 0x000000150a0a7299 */ /* 0x000fc4000800063f */
[----:B------:R-:W-:Y:S02]  /*10f0*/  USHF.R.U64 UR26, UR25, UR21, UR11 ;  /* 0x00000015191a7299 */ /* 0x000fe4000800120b */
[----:B------:R-:W-:Y:S02]  /*1100*/  ULOP3.LUT UR15, URZ, UR10, URZ, 0x33, !UPT ;  /* 0x0000000a3f0f7292 */ /* 0x000fe4000f8e333f */
[----:B------:R-:W-:Y:S02]  /*1110*/  UIADD3 UR19, UR5, -0x1, URZ ;  /* 0xffffffff05137890 */ /* 0x000fe4000fffe03f */
[----:B------:R-:W-:Y:S01]  /*1120*/  USHF.R.U32.HI UR11, URZ, UR21, UR11 ;  /* 0x000000153f0b7299 */ /* 0x000fe2000801160b */
[----:B------:R-:W-:Y:S01]  /*1130*/  ULDC UR22, c[0x0][0x648] ;  /* 0x0001920000167ab9 */ /* 0x000fe20000000800 */
[----:B------:R-:W-:Y:S01]  /*1140*/  ULDC UR23, c[0x0][0x638] ;  /* 0x00018e0000177ab9 */ /* 0x000fe20000000800 */
[----:B------:R-:W-:Y:S01]  /*1150*/  UMOV UR24, 0x1 ;  /* 0x0000000100187882 */ /* 0x000fe20000000000 */
[----:B------:R-:W-:Y:S01]  /*1160*/  UMOV UR10, UR26 ;  /* 0x0000001a000a7c82 */ /* 0x000fe20008000000 */
[----:B------:R-:W-:Y:S07]  /*1170*/  @!P0 BRA `(.L_x_13) ;  /* 0x0000000000308947 */ /* 0x000fee0003800000 */
[----:B------:R-:W-:Y:S02]  /*1180*/  ULDC UR16, c[0x0][0x64c] ;  /* 0x0001930000107ab9 */ /* 0x000fe40000000800 */
        /* <DEDUP_REMOVED lines=8> */
[----:B------:R-:W-:-:S07]  /*1210*/  UIMAD.WIDE.U32.X UR8, UR18, UR9, UR16, UP1 ;  /* 0x00000009120872a5 */ /* 0x000fce00088e0410 */
[----:B------:R-:W-:Y:S01]  /*1220*/  UMOV UR10, UR8 ;  /* 0x00000008000a7c82 */ /* 0x000fe20008000000 */
[----:B------:R-:W-:-:S05]  /*1230*/  UMOV UR11, UR9 ;  /* 0x00000009000b7c82 */ /* 0x000fca0008000000 */
.L_x_13:
[----:B------:R-:W-:Y:S01]  /*1240*/  USHF.R.U64 UR9, UR10, UR22, UR11 ;  /* 0x000000160a097299 */ /* 0x000fe2000800120b */
[----:B------:R-:W-:Y:S01]  /*1250*/  IMAD.MOV.U32 R0, RZ, RZ, 0x1 ;  /* 0x00000001ff007424 */ /* 0x000fe200078e00ff */
[----:B------:R-:W-:Y:S01]  /*1260*/  USHF.L.U32 UR8, UR24, UR21, URZ ;  /* 0x0000001518087299 */ /* 0x000fe2000800063f */
[----:B------:R-:W-:Y:S01]  /*1270*/  IMAD.U32 R19, RZ, RZ, UR4 ;  /* 0x00000004ff137e24 */ /* 0x000fe2000f8e00ff */
[----:B------:R-:W-:Y:S02]  /*1280*/  ULOP3.LUT UR15, UR25, UR15, URZ, 0xc0, !UPT ;  /* 0x0000000f190f7292 */ /* 0x000fe4000f8ec03f */
[----:B------:R-:W-:Y:S02]  /*1290*/  UIADD3 UR10, -UR9, URZ, URZ ;  /* 0x0000003f090a7290 */ /* 0x000fe4000fffe13f */
[----:B------:R-:W-:Y:S02]  /*12a0*/  UIMAD UR15, UR8, UR9, UR15 ;  /* 0x00000009080f72a4 */ /* 0x000fe4000f8e020f */
[----:B------:R-:W-:-:S02]  /*12b0*/  ULOP3.LUT UR19, UR20, UR19, URZ, 0xc0, !UPT ;  /* 0x0000001314137292 */ /* 0x000fc4000f8ec03f */
[----:B------:R-:W-:Y:S01]  /*12c0*/  UIMAD UR8, UR10, UR23, UR26 ;  /* 0x000000170a0872a4 */ /* 0x000fe2000f8e021a */
[----:B------:R-:W-:Y:S01]  /*12d0*/  ULDC UR9, c[0x0][0x610] ;  /* 0x0001840000097ab9 */ /* 0x000fe20000000800 */
[----:B------:R-:W-:Y:S02]  /*12e0*/  UISETP.NE.AND UP1, UPT, UR38, URZ, UPT ;  /* 0x0000003f2600728c */ /* 0x000fe4000bf25270 */
[----:B------:R-:W-:Y:S02]  /*12f0*/  UIMAD UR7, UR15, UR9, UR7 ;  /* 0x000000090f0772a4 */ /* 0x000fe4000f8e0207 */
[----:B------:R-:W-:-:S04]  /*1300*/  UIMAD UR8, UR8, UR5, UR19 ;  /* 0x00000005080872a4 */ /* 0x000fc8000f8e0213 */
[----:B------:R-:W-:Y:S02]  /*1310*/  USEL UR5, UR8, UR7, !UP1 ;  /* 0x0000000708057287 */ /* 0x000fe4000c800000 */
[----:B------:R-:W-:-:S04]  /*1320*/  USEL UR7, UR7, UR8, !UP1 ;  /* 0x0000000807077287 */ /* 0x000fc8000c800000 */
[----:B------:R-:W-:Y:S02]  /*1330*/  IMAD.U32 R2, RZ, RZ, UR5 ;  /* 0x00000005ff027e24 */ /* 0x000fe4000f8e00ff */
[----:B------:R-:W-:-:S07]  /*1340*/  IMAD.U32 R18, RZ, RZ, UR7 ;  /* 0x00000007ff127e24 */ /* 0x000fce000f8e00ff */
.L_x_11:
[----:B------:R-:W-:Y:S05]  /*1350*/  @!P2 BRA `(.L_x_14) ;  /* 0x00000000000ca947 */ /* 0x000fea0003800000 */
[----:B------:R-:W-:Y:S01]  /*1360*/  UCGABAR_WAIT ;  /* 0x0000000000007dc7 */ /* 0x000fe20008000000 */
[----:B------:R-:W-:Y:S01]  /*1370*/  CCTL.IVALL ;  /* 0x00000000ff00798f */ /* 0x000fe20002000000 */
[----:B------:R-:W-:Y:S05]  /*1380*/  BRA `(.L_x_15) ;  /* 0x0000000000047947 */ /* 0x000fea0003800000 */
.L_x_14:
[----:B------:R-:W-:Y:S06]  /*1390*/  BAR.SYNC.DEFER_BLOCKING 0x0 ;  /* 0x0000000000007b1d */ /* 0x000fec0000010000 */
.L_x_15:
[----:B------:R-:W-:Y:S02]  /*13a0*/  ULDC UR4, c[0x0][0x28c] ;  /* 0x0000a30000047ab9 */ /* 0x000fe40000000800 */
[----:B------:R-:W-:-:S04]  /*13b0*/  UIADD3 UR4, UR4, 0x7f, URZ ;  /* 0x0000007f04047890 */ /* 0x000fc8000fffe03f */
[----:B------:R-:W-:-:S04]  /*13c0*/  USHF.R.S32.HI UR5, URZ, 0x1f, UR4 ;  /* 0x0000001f3f057899 */ /* 0x000fc80008011404 */
[----:B------:R-:W-:-:S04]  /*13d0*/  ULEA.HI UR5, UR5, UR4, URZ, 0x7 ;  /* 0x0000000405057291 */ /* 0x000fc8000f8f383f */
[----:B------:R-:W-:Y:S01]  /*13e0*/  USHF.R.S32.HI UR37, URZ, 0x7, UR5 ;  /* 0x000000073f257899 */ /* 0x000fe20008011405 */
[----:B------:R-:W-:Y:S11]  /*13f0*/  @!P3 BRA `(.L_x_16) ;  /* 0x000000580094b947 */ /* 0x000ff60003800000 */
[----:B------:R-:W-:-:S06]  /*1400*/  UISETP.GT.U32.AND UP1, UPT, UR14, 0x1, UPT ;  /* 0x000000010e00788c */ /* 0x000fcc000bf24070 */
[----:B------:R-:W-:-:S13]  /*1410*/  PLOP3.LUT P0, PT, PT, PT, UP1, 0x80, 0x0 ;  /* 0x000000000000781c */ /* 0x000fda0003f0f018 */
[----:B------:R-:W-:Y:S05]  /*1420*/  @P0 EXIT ;  /* 0x000000000000094d */ /* 0x000fea0003800000 */
.L_x_17:
[----:B------:R-:W-:-:S08]  /*1430*/  NOP ;  /* 0x0000000000007918 */ /* 0x000fd00000000000 */
[----:B------:R-:W0:Y:S02]  /*1440*/  USETMAXREG.TRY_ALLOC.CTAPOOL UP1, 0xe8 ;  /* 0x000000e8000079c8 */ /* 0x000e240008020600 */
[----:B0-----:R-:W-:-:S13]  /*1450*/  PLOP3.LUT P0, PT, PT, PT, UP1, 0x80, 0x0 ;  /* 0x000000000000781c */ /* 0x001fda0003f0f018 */
[----:B------:R-:W-:Y:S05]  /*1460*/  @!P0 BRA `(.L_x_17) ;  /* 0xfffffffc00f08947 */ /* 0x000fea000383ffff */
[----:B------:R-:W-:-:S13]  /*1470*/  LOP3.LUT P0, RZ, R0, 0xff, RZ, 0xc0, !PT ;  /* 0x000000ff00ff7812 */ /* 0x000fda000780c0ff */
[----:B------:R-:W-:Y:S05]  /*1480*/  @!P0 EXIT ;  /* 0x000000000000894d */ /* 0x000fea0003800000 */
[----:B------:R-:W0:Y:S01]  /*1490*/  S2UR UR5, SR_CgaCtaId ;  /* 0x00000000000579c3 */ /* 0x000e220000008800 */
[CC--:B------:R-:W-:Y:S01]  /*14a0*/  LEA.HI R0, R9.reuse, R4.reuse, RZ, 0x2 ;  /* 0x0000000409007211 */ /* 0x0c0fe200078f10ff */
[----:B------:R-:W-:Y:S01]  /*14b0*/  UMOV UR42, 0x400 ;  /* 0x00000400002a7882 */ /* 0x000fe20000000000 */
[----:B------:R-:W-:Y:S01]  /*14c0*/  LEA.HI R9, R9, R4, RZ, 0x5 ;  /* 0x0000000409097211 */ /* 0x000fe200078f28ff */
[----:B------:R-:W-:Y:S01]  /*14d0*/  USHF.R.U32.HI UR4, URZ, 0x2, UR37 ;  /* 0x000000023f047899 */ /* 0x000fe20008011625 */
[--C-:B------:R-:W-:Y:S01]  /*14e0*/  SHF.R.S32.HI R90, RZ, 0x2, R0.reuse ;  /* 0x00000002ff5a7819 */ /* 0x100fe20000011400 */
[----:B------:R-:W-:Y:S01]  /*14f0*/  ULOP3.LUT UR45, UR37, 0x3, URZ, 0xc0, !UPT ;  /* 0x00000003252d7892 */ /* 0x000fe2000f8ec03f */
[----:B------:R-:W-:Y:S01]  /*1500*/  SHF.R.S32.HI R3, RZ, 0x1f, R0 ;  /* 0x0000001fff037819 */ /* 0x000fe20000011400 */
[----:B------:R-:W2:Y:S01]  /*1510*/  LDC.64 R94, c[0x0][0x5c8] ;  /* 0x00017200ff5e7b82 */ /* 0x000ea20000000a00 */
[----:B------:R-:W-:Y:S01]  /*1520*/  SHF.R.S32.HI R9, RZ, 0x5, R9 ;  /* 0x00000005ff097819 */ /* 0x000fe20000011409 */
[----:B------:R-:W-:Y:S01]  /*1530*/  UISETP.LT.AND UP1, UPT, UR37, 0x1, UPT ;  /* 0x000000012500788c */ /* 0x000fe2000bf21270 */
[----:B------:R-:W-:Y:S01]  /*1540*/  LEA.HI R3, R3, R90, RZ, 0x3 ;  /* 0x0000005a03037211 */ /* 0x000fe200078f18ff */
[----:B------:R-:W-:Y:S01]  /*1550*/  ULOP3.LUT UR4, UR4, 0x1, URZ, 0xc0, !UPT ;  /* 0x0000000104047892 */ /* 0x000fe2000f8ec03f */
[----:B------:R-:W-:-:S02]  /*1560*/  ULDC UR44, c[0x0][0x658] ;  /* 0x00019600002c7ab9 */ /* 0x000fc40000000800 */
[----:B------:R-:W-:Y:S01]  /*1570*/  LOP3.LUT R3, R3, 0xfffffff8, RZ, 0xc0, !PT ;  /* 0xfffffff803037812 */ /* 0x000fe200078ec0ff */
[----:B------:R-:W1:Y:S01]  /*1580*/  LDC R6, c[0x0][0x288] ;  /* 0x0000a200ff067b82 */ /* 0x000e620000000800 */
[----:B------:R-:W-:Y:S01]  /*1590*/  UMOV UR6, 0xffffffff ;  /* 0xffffffff00067882 */ /* 0x000fe20000000000 */
[----:B------:R-:W-:Y:S01]  /*15a0*/  ULDC UR8, c[0x0][0x284] ;  /* 0x0000a10000087ab9 */ /* 0x000fe20000000800 */
[----:B------:R-:W-:Y:S01]  /*15b0*/  USEL UR45, UR45, URZ, !UP0 ;  /* 0x0000003f2d2d7287 */ /* 0x000fe2000c000000 */
[----:B------:R-:W-:Y:S01]  /*15c0*/  IMAD.IADD R90, R90, 0x1, -R3 ;  /* 0x000000015a5a7824 */ /* 0x000fe200078e0a03 */
[----:B------:R-:W-:Y:S01]  /*15d0*/  LOP3.LUT R3, R0, 0xfffffffc, RZ, 0xc0, !PT ;  /* 0xfffffffc00037812 */ /* 0x000fe200078ec0ff */
[----:B------:R-:W-:Y:S01]  /*15e0*/  VIADD R0, R5, 0xffffffff ;  /* 0xffffffff05007836 */ /* 0x000fe20000000000 */
[----:B------:R-:W-:Y:S01]  /*15f0*/  USEL UR46, UR37, 0x1, UP1 ;  /* 0x00000001252e7887 */ /* 0x000fe20008800000 */
[--C-:B------:R-:W-:Y:S01]  /*1600*/  IMAD R98, R9, -0x10, -R90.reuse ;  /* 0xfffffff009627824 */ /* 0x100fe200078e0a5a */
[----:B0-----:R-:W-:Y:S01]  /*1610*/  ULEA UR42, UR5, UR42, 0x18 ;  /* 0x0000002a052a7291 */ /* 0x001fe2000f8ec03f */
[----:B------:R-:W-:Y:S01]  /*1620*/  IMAD.IADD R3, R4, 0x1, -R3 ;  /* 0x0000000104037824 */ /* 0x000fe200078e0a03 */
[C---:B------:R-:W-:Y:S01]  /*1630*/  ISETP.NE.AND P0, PT, R0.reuse, RZ, PT ;  /* 0x000000ff0000720c */ /* 0x040fe20003f05270 */
[----:B------:R-:W-:Y:S01]  /*1640*/  IMAD.SHL.U32 R0, R0, 0x8, RZ ;  /* 0x0000000800007824 */ /* 0x000fe200078e00ff */
[----:B------:R-:W-:Y:S01]  /*1650*/  UIADD3 UR50, UR42, 0x50, URZ ;  /* 0x000000502a327890 */ /* 0x000fe2000fffe03f */
[--C-:B------:R-:W-:Y:S01]  /*1660*/  SHF.R.S32.HI R91, RZ, 0x1f, R90.reuse ;  /* 0x0000001fff5b7819 */ /* 0x100fe2000001145a */
[----:B------:R-:W-:Y:S01]  /*1670*/  IMAD.SHL.U32 R92, R3, 0x2, RZ ;  /* 0x00000002035c7824 */ /* 0x000fe200078e00ff */
[----:B------:R-:W-:Y:S01]  /*1680*/  USHF.L.U32 UR6, UR6, UR44, URZ ;  /* 0x0000002c06067299 */ /* 0x000fe2000800063f */
[----:B------:R-:W-:Y:S01]  /*1690*/  LOP3.LUT R0, R0, 0x8, RZ, 0xc0, !PT ;  /* 0x0000000800007812 */ /* 0x000fe200078ec0ff */
[----:B------:R-:W-:Y:S01]  /*16a0*/  UISETP.EQ.U32.AND UP0, UPT, UR4, 0x1, !UP0 ;  /* 0x000000010400788c */ /* 0x000fe2000c702070 */
[C---:B--2---:R-:W-:Y:S01]  /*16b0*/  SHF.L.U64.HI R89, R94.reuse, 0x3, R95 ;  /* 0x000000035e597819 */ /* 0x044fe2000001025f */
[----:B------:R-:W-:Y:S01]  /*16c0*/  IMAD.WIDE R90, R9, 0x10, R90 ;  /* 0x00000010095a7825 */ /* 0x000fe200078e025a */
[----:B------:R-:W-:Y:S01]  /*16d0*/  SEL R100, RZ, 0x1, P0 ;  /* 0x00000001ff647807 */ /* 0x000fe20000000000 */
[----:B------:R-:W-:Y:S01]  /*16e0*/  ULDC UR43, c[0x0][0x600] ;  /* 0x00018000002b7ab9 */ /* 0x000fe20000000800 */
[----:B------:R-:W-:Y:S01]  /*16f0*/  LEA R96, R5, UR50, 0x3 ;  /* 0x0000003205607c11 */ /* 0x000fe2000f8e18ff */
[----:B------:R-:W-:Y:S01]  /*1700*/  IMAD.SHL.U32 R94, R94, 0x8, RZ ;  /* 0x000000085e5e7824 */ /* 0x000fe200078e00ff */
[C---:B------:R-:W-:Y:S01]  /*1710*/  LOP3.LUT R101, R0.reuse, 0x8, RZ, 0x3c, !PT ;  /* 0x0000000800657812 */ /* 0x040fe200078e3cff */
[----:B-1----:R-:W-:Y:S01]  /*1720*/  IMAD R95, R3, -0x2, R6 ;  /* 0xfffffffe035f7824 */ /* 0x002fe200078e0206 */
[----:B------:R-:W-:Y:S01]  /*1730*/  LOP3.LUT R97, R0, 0x18, RZ, 0x3c, !PT ;  /* 0x0000001800617812 */ /* 0x000fe200078e3cff */
[----:B------:R-:W-:Y:S01]  /*1740*/  VIADD R98, R98, UR8 ;  /* 0x0000000862627c36 */ /* 0x000fe20008000000 */
[----:B------:R-:W-:Y:S01]  /*1750*/  SHF.R.S32.HI R93, RZ, 0x1f, R92 ;  /* 0x0000001fff5d7819 */ /* 0x000fe2000001145c */
[----:B------:R-:W-:Y:S01]  /*1760*/  UMOV UR7, 0x1 ;  /* 0x0000000100077882 */ /* 0x000fe20000000000 */
[----:B------:R-:W-:-:S02]  /*1770*/  ULOP3.LUT UR49, UR40, 0x1, URZ, 0xfc, !UPT ;  /* 0x0000000128317892 */ /* 0x000fc4000f8efc3f */
[----:B------:R-:W-:Y:S02]  /*1780*/  USHF.L.U32 UR36, UR37, 0x1, URZ ;  /* 0x0000000125247899 */ /* 0x000fe4000800063f */
[----:B------:R-:W-:Y:S02]  /*1790*/  USHF.L.U64.HI UR41, UR52, 0x1, UR39 ;  /* 0x0000000134297899 */ /* 0x000fe40008010227 */
[----:B------:R-:W-:Y:S02]  /*17a0*/  UIADD3 UR43, UR43, -0x1, URZ ;  /* 0xffffffff2b2b7890 */ /* 0x000fe4000fffe03f */
[----:B------:R-:W-:Y:S02]  /*17b0*/  USHF.L.U32 UR44, UR7, UR44, URZ ;  /* 0x0000002c072c7299 */ /* 0x000fe4000800063f */
[----:B------:R-:W-:Y:S02]  /*17c0*/  UIADD3 UR46, -UR46, UR37, URZ ;  /* 0x000000252e2e7290 */ /* 0x000fe4000fffe13f */
[----:B------:R-:W-:-:S02]  /*17d0*/  ULOP3.LUT UR47, URZ, UR6, URZ, 0x33, !UPT ;  /* 0x000000063f2f7292 */ /* 0x000fc4000f8e333f */
[----:B------:R-:W-:-:S12]  /*17e0*/  USEL UR48, URZ, 0x1, !UP0 ;  /* 0x000000013f307887 */ /* 0x000fd8000c000000 */
.L_x_165:
[----:B------:R-:W-:-:S04]  /*17f0*/  SHF.L.U32 R3, R100, 0x1f, RZ ;  /* 0x0000001f64037819 */ /* 0x000fc800000006ff */
[----:B------:R-:W0:Y:S02]  /*1800*/  SYNCS.PHASECHK.TRANS64.TRYWAIT P0, [R96+URZ+-0x8], R3 ;  /* 0xfffff803600075a7 */ /* 0x000e24000800017f */
[----:B012345:R-:W-:Y:S05]  /*1810*/  @!P0 BRA `(.L_x_18) ;  /* 0x0000006400d08947 */ /* 0x03ffea0003800000 */
.L_x_187:
[----:B------:R-:W-:Y:S02]  /*1820*/  ULDC UR4, c[0x0][0x28c] ;  /* 0x0000a30000047ab9 */ /* 0x000fe40000000800 */
[----:B------:R-:W-:-:S13]  /*1830*/  ISETP.LT.AND P0, PT, RZ, UR4, PT ;  /* 0x00000004ff007c0c */ /* 0x000fda000bf01270 */
[----:B------:R-:W-:Y:S05]  /*1840*/  @P0 BRA `(.L_x_19) ;  /* 0x0000000000400947 */ /* 0x000fea0003800000 */
[----:B------:R-:W-:Y:S01]  /*1850*/  MOV R0, 0x0 ;  /* 0x0000000000007802 */ /* 0x000fe20000000f00 */
[----:B------:R-:W-:Y:S01]  /*1860*/  ULDC.64 UR4, c[0x4][0x68] ;  /* 0x01001a0000047ab9 */ /* 0x000fe20000000a00 */
[----:B------:R-:W-:Y:S01]  /*1870*/  ULDC.64 UR6, c[0x4][0x8] ;  /* 0x0100020000067ab9 */ /* 0x000fe20000000a00 */
[----:B------:R-:W-:Y:S01]  /*1880*/  IMAD.U32 R4, RZ, RZ, UR4 ;  /* 0x00000004ff047e24 */ /* 0x000fe2000f8e00ff */
[----:B------:R1:W2:Y:S01]  /*1890*/  LDC.64 R14, c[0x4][R0] ;  /* 0x01000000000e7b82 */ /* 0x0002a20000000a00 */
[----:B------:R-:W-:Y:S01]  /*18a0*/  IMAD.U32 R5, RZ, RZ, UR5 ;  /* 0x00000005ff057e24 */ /* 0x000fe2000f8e00ff */
[----:B------:R-:W-:Y:S01]  /*18b0*/  ULDC.64 UR4, c[0x4][0x70] ;  /* 0x01001c0000047ab9 */ /* 0x000fe20000000a00 */
[----:B------:R-:W-:Y:S02]  /*18c0*/  IMAD.U32 R10, RZ, RZ, UR6 ;  /* 0x00000006ff0a7e24 */ /* 0x000fe4000f8e00ff */
[----:B------:R-:W-:Y:S02]  /*18d0*/  IMAD.U32 R6, RZ, RZ, UR4 ;  /* 0x00000004ff067e24 */ /* 0x000fe4000f8e00ff */
[----:B------:R-:W-:-:S02]  /*18e0*/  IMAD.U32 R7, RZ, RZ, UR5 ;  /* 0x00000005ff077e24 */ /* 0x000fc4000f8e00ff */
[----:B------:R-:W-:Y:S02]  /*18f0*/  IMAD.U32 R11, RZ, RZ, UR7 ;  /* 0x00000007ff0b7e24 */ /* 0x000fe4000f8e00ff */
[----:B------:R-:W-:Y:S02]  /*1900*/  IMAD.MOV.U32 R8, RZ, RZ, 0x1e1 ;  /* 0x000001e1ff087424 */ /* 0x000fe400078e00ff */
[----:B------:R-:W-:Y:S02]  /*1910*/  IMAD.MOV.U32 R12, RZ, RZ, 0x1 ;  /* 0x00000001ff0c7424 */ /* 0x000fe400078e00ff */
[----:B-1----:R-:W-:-:S07]  /*1920*/  IMAD.MOV.U32 R13, RZ, RZ, RZ ;  /* 0x000000ffff0d7224 */ /* 0x002fce00078e00ff */
[----:B------:R-:W-:-:S07]  /*1930*/  LEPC R20, `(.L_x_19) ;  /* 0x000000001014794e */ /* 0x000fce0000000000 */
[----:B0-2--5:R-:W-:Y:S05]  /*1940*/  CALL.ABS.NOINC R14 ;  /* 0x000000000e007343 */ /* 0x025fea0003c00000 */
.L_x_19:
[----:B------:R-:W-:-:S05]  /*1950*/  IMAD.U32 R0, RZ, RZ, UR49 ;  /* 0x00000031ff007e24 */ /* 0x000fca000f8e00ff */
[----:B------:R-:W-:-:S13]  /*1960*/  ISETP.NE.AND P0, PT, R0, 0x3, PT ;  /* 0x000000030000780c */ /* 0x000fda0003f05270 */
[----:B------:R-:W-:Y:S05]  /*1970*/  @!P0 BRA `(.L_x_20) ;  /* 0x0000000000048947 */ /* 0x000fea0003800000 */
[----:B------:R-:W-:Y:S01]  /*1980*/  BPT.TRAP 0x1 ;  /* 0x000000040000795c */ /* 0x000fe20000300000 */
.L_x_20:
[----:B0-----:R-:W-:Y:S02]  /*1990*/  IMAD.U32 R3, RZ, RZ, UR45 ;  /* 0x0000002dff037e24 */ /* 0x001fe4000f8e00ff */
[----:B------:R-:W-:-:S03]  /*19a0*/  IMAD.U32 R0, RZ, RZ, UR48 ;  /* 0x00000030ff007e24 */ /* 0x000fc6000f8e00ff */
[----:B------:R-:W-:Y:S02]  /*19b0*/  LEA R3, R3, UR42, 0x3 ;  /* 0x0000002a03037c11 */ /* 0x000fe4000f8e18ff */
[----:B------:R-:W-:-:S04]  /*19c0*/  SHF.L.U32 R0, R0, 0x1f, RZ ;  /* 0x0000001f00007819 */ /* 0x000fc800000006ff */
[----:B------:R0:W1:Y:S01]  /*19d0*/  SYNCS.PHASECHK.TRANS64.TRYWAIT P1, [R3+URZ], R0 ;  /* 0x00000000030075a7 */ /* 0x000062000802017f */
[----:B------:R-:W-:Y:S05]  /*19e0*/  @!P0 BRA `(.L_x_21) ;  /* 0x0000000000048947 */ /* 0x000fea0003800000 */
[----:B------:R-:W-:Y:S01]  /*19f0*/  BPT.TRAP 0x1 ;  /* 0x000000040000795c */ /* 0x000fe20000300000 */
.L_x_21:
[----:B------:R-:W-:-:S05]  /*1a00*/  IMAD.U32 R4, RZ, RZ, UR46 ;  /* 0x0000002eff047e24 */ /* 0x000fca000f8e00ff */
[----:B------:R-:W-:Y:S01]  /*1a10*/  ISETP.GE.AND P2, PT, R4, 0x1, PT ;  /* 0x000000010400780c */ /* 0x000fe20003f46270 */
[----:B-1----:R-:W-:-:S12]  /*1a20*/  @P1 BRA `(.L_x_22) ;  /* 0x0000000000081947 */ /* 0x002fd80003800000 */
[----:B------:R-:W1:Y:S02]  /*1a30*/  SYNCS.PHASECHK.TRANS64.TRYWAIT P1, [R3+URZ], R0 ;  /* 0x00000000030075a7 */ /* 0x000e64000802017f */
[----:B-1----:R-:W-:Y:S05]  /*1a40*/  @!P1 BRA `(.L_x_23) ;  /* 0x0000006400589947 */ /* 0x002fea0003800000 */
.L_x_22:
[----:B------:R-:W-:Y:S05]  /*1a50*/  WARPSYNC.ALL ;  /* 0x0000000000007948 */ /* 0x000fea0003800000 */
[----:B------:R-:W-:Y:S01]  /*1a60*/  UIADD3 UR4, UR42, 0x180, URZ ;  /* 0x000001802a047890 */ /* 0x000fe2000fffe03f */
[----:B------:R-:W-:Y:S01]  /*1a70*/  WARPGROUP.ARRIVE ;  /* 0x00000000000079c5 */ /* 0x000fe20000000000 */
[----:B------:R-:W-:Y:S02]  /*1a80*/  UIADD3 UR5, UR42, 0x10180, URZ ;  /* 0x000101802a057890 */ /* 0x000fe4000fffe03f */
[----:B------:R-:W-:Y:S02]  /*1a90*/  USHF.R.U32.HI UR4, URZ, 0x4, UR4 ;  /* 0x000000043f047899 */ /* 0x000fe40008011604 */
[----:B------:R-:W-:-:S02]  /*1aa0*/  USHF.R.U32.HI UR5, URZ, 0x4, UR5 ;  /* 0x000000043f057899 */ /* 0x000fc40008011605 */
[----:B------:R-:W-:Y:S02]  /*1ab0*/  ULOP3.LUT UR4, UR4, 0x3fff, URZ, 0xc0, !UPT ;  /* 0x00003fff04047892 */ /* 0x000fe4000f8ec03f */
[----:B------:R-:W-:Y:S02]  /*1ac0*/  ULOP3.LUT UR5, UR5, 0x3fff, URZ, 0xc0, !UPT ;  /* 0x00003fff05057892 */ /* 0x000fe4000f8ec03f */
[----:B------:R-:W-:Y:S02]  /*1ad0*/  ULOP3.LUT UR8, UR4, 0x10000, URZ, 0xfc, !UPT ;  /* 0x0001000004087892 */ /* 0x000fe4000f8efc3f */
[----:B------:R-:W-:Y:S02]  /*1ae0*/  ULOP3.LUT UR9, UR5, 0x10000, URZ, 0xfc, !UPT ;  /* 0x0001000005097892 */ /* 0x000fe4000f8efc3f */
[----:B------:R-:W-:Y:S02]  /*1af0*/  ULEA UR11, UR45, UR8, 0xa ;  /* 0x000000082d0b7291 */ /* 0x000fe4000f8e503f */
[----:B------:R-:W-:Y:S01]  /*1b00*/  ULEA UR10, UR45, UR9, 0xb ;  /* 0x000000092d0a7291 */ /* 0x000fe2000f8e583f */
[----:B------:R-:W-:Y:S01]  /*1b10*/  UMOV UR5, 0x40000040 ;  /* 0x4000004000057882 */ /* 0x000fe20000000000 */
[----:B------:R-:W-:-:S03]  /*1b20*/  UMOV UR7, 0x40000040 ;  /* 0x4000004000077882 */ /* 0x000fc60000000000 */
[----:B------:R-:W-:Y:S02]  /*1b30*/  UMOV UR4, UR11 ;  /* 0x0000000b00047c82 */ /* 0x000fe40008000000 */
[----:B------:R-:W-:Y:S02]  /*1b40*/  UMOV UR6, UR10 ;  /* 0x0000000a00067c82 */ /* 0x000fe40008000000 */
[----:B------:R-:W-:Y:S01]  /*1b50*/  HGMMA.64x128x16.F32 R24, gdesc[UR4], RZ, !UPT, gsb0 ;  /* 0x01e00000041879f0 */ /* 0x000fe2000c0008ff */
[----:B------:R-:W-:Y:S02]  /*1b60*/  UIADD3 UR4, UR11, 0x2, URZ ;  /* 0x000000020b047890 */ /* 0x000fe4000fffe03f */
[----:B------:R-:W-:Y:S01]  /*1b70*/  UIADD3 UR6, UR10, 0x2, URZ ;  /* 0x000000020a067890 */ /* 0x000fe2000fffe03f */
[----:B------:R-:W-:Y:S01]  /*1b80*/  UMOV UR5, 0x40000040 ;  /* 0x4000004000057882 */ /* 0x000fe20000000000 */
[----:B------:R-:W-:Y:S01]  /*1b90*/  UMOV UR7, 0x40000040 ;  /* 0x4000004000077882 */ /* 0x000fe20000000000 */
[----:B------:R-:W-:-:S02]  /*1ba0*/  WARPGROUP.DEPBAR.LE gsb0, 0x0 ;  /* 0x00008000000079c5 */ /* 0x000fc40000010000 */
[----:B------:R-:W-:-:S06]  /*1bb0*/  WARPGROUP.ARRIVE ;  /* 0x00000000000079c5 */ /* 0x000fcc0000000000 */
[----:B------:R-:W-:Y:S01]  /*1bc0*/  HGMMA.64x128x16.F32 R24, gdesc[UR4], R24, gsb0 ;  /* 0x01e00000041879f0 */ /* 0x000fe20008000818 */
[----:B------:R-:W-:Y:S02]  /*1bd0*/  UIADD3 UR4, UR11, 0x4, URZ ;  /* 0x000000040b047890 */ /* 0x000fe4000fffe03f */
[----:B------:R-:W-:Y:S01]  /*1be0*/  UIADD3 UR6, UR10, 0x4, URZ ;  /* 0x000000040a067890 */ /* 0x000fe2000fffe03f */
[----:B------:R-:W-:Y:S01]  /*1bf0*/  UMOV UR5, 0x40000040 ;  /* 0x4000004000057882 */ /* 0x000fe20000000000 */
[----:B------:R-:W-:Y:S01]  /*1c00*/  UMOV UR7, 0x40000040 ;  /* 0x4000004000077882 */ /* 0x000fe20000000000 */
[----:B------:R-:W-:Y:S02]  /*1c10*/  WARPGROUP.DEPBAR.LE gsb0, 0x0 ;  /* 0x00008000000079c5 */ /* 0x000fe40000010000 */
        /* <DEDUP_REMOVED lines=36> */
[----:B------:R-:W-:Y:S03]  /*1e60*/  HGMMA.64x128x16.F32 R24, gdesc[UR4], R24, gsb0 ;  /* 0x01e00000041879f0 */ /* 0x000fe60008000818 */
[----:B------:R-:W-:Y:S02]  /*1e70*/  WARPGROUP.DEPBAR.LE gsb0, 0x0 ;  /* 0x00008000000079c5 */ /* 0x000fe40000010000 */
[----:B------:R-:W-:Y:S05]  /*1e80*/  @!P2 BRA `(.L_x_24) ;  /* 0x000000040088a947 */ /* 0x000fea0003800000 */
[----:B------:R-:W-:Y:S01]  /*1e90*/  UIADD3 UR10, UR45, 0x1, URZ ;  /* 0x000000012d0a7890 */ /* 0x000fe2000fffe03f */
[----:B01----:R-:W-:Y:S02]  /*1ea0*/  IMAD.U32 R0, RZ, RZ, UR46 ;  /* 0x0000002eff007e24 */ /* 0x003fe4000f8e00ff */
[----:B------:R-:W-:Y:S01]  /*1eb0*/  IMAD.U32 R3, RZ, RZ, UR45 ;  /* 0x0000002dff037e24 */ /* 0x000fe2000f8e00ff */
[----:B------:R-:W-:-:S04]  /*1ec0*/  UISETP.NE.AND UP0, UPT, UR10, 0x4, UPT ;  /* 0x000000040a00788c */ /* 0x000fc8000bf05270 */
[----:B------:R-:W-:Y:S02]  /*1ed0*/  USEL UR4, URZ, 0x1, UP0 ;  /* 0x000000013f047887 */ /* 0x000fe40008000000 */
[----:B------:R-:W-:Y:S02]  /*1ee0*/  USEL UR10, UR10, URZ, UP0 ;  /* 0x0000003f0a0a7287 */ /* 0x000fe40008000000 */
[----:B------:R-:W-:-:S06]  /*1ef0*/  ULOP3.LUT UR4, UR48, UR4, URZ, 0x3c, !UPT ;  /* 0x0000000430047292 */ /* 0x000fcc000f8e3c3f */
[----:B------:R-:W-:-:S07]  /*1f00*/  IMAD.U32 R6, RZ, RZ, UR4 ;  /* 0x00000004ff067e24 */ /* 0x000fce000f8e00ff */
.L_x_31:
[----:B------:R-:W-:Y:S05]  /*1f10*/  @!P0 BRA `(.L_x_25) ;  /* 0x0000000000048947 */ /* 0x000fea0003800000 */
[----:B------:R-:W-:Y:S01]  /*1f20*/  BPT.TRAP 0x1 ;  /* 0x000000040000795c */ /* 0x000fe20000300000 */
.L_x_25:
[----:B------:R-:W-:Y:S01]  /*1f30*/  ULEA UR4, UR10, UR42, 0x3 ;  /* 0x0000002a0a047291 */ /* 0x000fe2000f8e183f */
[----:B------:R-:W-:-:S08]  /*1f40*/  SHF.L.U32 R4, R6, 0x1f, RZ ;  /* 0x0000001f06047819 */ /* 0x000fd000000006ff */
[----:B------:R0:W1:Y:S01]  /*1f50*/  SYNCS.PHASECHK.TRANS64.TRYWAIT P1, [UR4], R4 ;  /* 0x00000004ff0075a7 */ /* 0x0000620008020144 */
[----:B------:R-:W-:Y:S05]  /*1f60*/  @!P0 BRA `(.L_x_26) ;  /* 0x0000000000048947 */ /* 0x000fea0003800000 */
[----:B------:R-:W-:Y:S01]  /*1f70*/  BPT.TRAP 0x1 ;  /* 0x000000040000795c */ /* 0x000fe20000300000 */
.L_x_26:
[----:B-1----:R-:W-:Y:S05]  /*1f80*/  @P1 BRA `(.L_x_27) ;  /* 0x0000000000081947 */ /* 0x002fea0003800000 */
[----:B------:R-:W1:Y:S02]  /*1f90*/  SYNCS.PHASECHK.TRANS64.TRYWAIT P1, [UR4], R4 ;  /* 0x00000004ff0075a7 */ /* 0x000e640008020144 */
[----:B-1----:R-:W-:Y:S05]  /*1fa0*/  @!P1 BRA `(.L_x_28) ;  /* 0x0000006000149947 */ /* 0x002fea0003800000 */
.L_x_27:
[----:B------:R-:W-:Y:S01]  /*1fb0*/  ULEA UR12, UR10, UR8, 0xa ;  /* 0x000000080a0c7291 */ /* 0x000fe2000f8e503f */
[----:B------:R-:W-:Y:S01]  /*1fc0*/  WARPGROUP.ARRIVE ;  /* 0x00000000000079c5 */ /* 0x000fe20000000000 */
[----:B------:R-:W-:Y:S01]  /*1fd0*/  ULEA UR11, UR10, UR9, 0xb ;  /* 0x000000090a0b7291 */ /* 0x000fe2000f8e583f */
[----:B------:R-:W-:Y:S01]  /*1fe0*/  UMOV UR5, 0x40000040 ;  /* 0x4000004000057882 */ /* 0x000fe20000000000 */
[----:B------:R-:W-:-:S03]  /*1ff0*/  UMOV UR7, 0x40000040 ;  /* 0x4000004000077882 */ /* 0x000fc60000000000 */
[----:B------:R-:W-:Y:S02]  /*2000*/  UMOV UR4, UR12 ;  /* 0x0000000c00047c82 */ /* 0x000fe40008000000 */
[----:B------:R-:W-:Y:S02]  /*2010*/  UMOV UR6, UR11 ;  /* 0x0000000b00067c82 */ /* 0x000fe40008000000 */
[----:B------:R-:W-:Y:S01]  /*2020*/  HGMMA.64x128x16.F32 R24, gdesc[UR4], R24, gsb0 ;  /* 0x01e00000041879f0 */ /* 0x000fe20008000818 */
        /* <DEDUP_REMOVED lines=51> */
[----:B------:R-:W-:Y:S01]  /*2360*/  BPT.TRAP 0x1 ;  /* 0x000000040000795c */ /* 0x000fe20000300000 */
.L_x_29:
[----:B------:R-:W-:Y:S01]  /*2370*/  ISETP.NE.AND P1, PT, R99, RZ, PT ;  /* 0x000000ff6300720c */ /* 0x000fe20003f25270 */
[----:B------:R-:W-:-:S12]  /*2380*/  UISETP.GT.U32.AND UP0, UPT, UR40, 0x1, UPT ;  /* 0x000000012800788c */ /* 0x000fd8000bf04070 */
[----:B01----:R-:W-:-:S05]  /*2390*/  @P1 LEA R4, R3, UR42, 0x3 ;  /* 0x0000002a03041c11 */ /* 0x003fca000f8e18ff */
[----:B------:R-:W-:-:S05]  /*23a0*/  @P1 VIADD R5, R4, 0x20 ;  /* 0x0000002004051836 */ /* 0x000fca0000000000 */
[----:B------:R-:W-:-:S04]  /*23b0*/  @P1 PRMT R5, R22, 0x654, R5 ;  /* 0x0000065416051816 */ /* 0x000fc80000000005 */
[----:B------:R0:W-:Y:S01]  /*23c0*/  @P1 SYNCS.ARRIVE.TRANS64.RED.A1T0 RZ, [R5+URZ], RZ ;  /* 0x000000ff05ff19a7 */ /* 0x0001e2000810043f */
[----:B------:R-:W-:-:S13]  /*23d0*/  PLOP3.LUT P1, PT, PT, PT, UP0, 0x80, 0x0 ;  /* 0x000000000000781c */ /* 0x000fda0003f2f008 */
[----:B0-----:R-:W-:Y:S05]  /*23e0*/  @P1 BRA `(.L_x_30) ;  /* 0x0000000000041947 */ /* 0x001fea0003800000 */
[----:B------:R-:W-:Y:S01]  /*23f0*/  BPT.TRAP 0x1 ;  /* 0x000000040000795c */ /* 0x000fe20000300000 */
.L_x_30:
[----:B------:R-:W-:Y:S01]  /*2400*/  UIADD3 UR10, UR10, 0x1, URZ ;  /* 0x000000010a0a7890 */ /* 0x000fe2000fffe03f */
[C---:B------:R-:W-:Y:S01]  /*2410*/  ISETP.GT.AND P2, PT, R0.reuse, 0x1, PT ;  /* 0x000000010000780c */ /* 0x040fe20003f44270 */
[----:B------:R-:W-:Y:S02]  /*2420*/  VIADD R3, R3, 0x1 ;  /* 0x0000000103037836 */ /* 0x000fe40000000000 */
[----:B------:R-:W-:Y:S01]  /*2430*/  UISETP.NE.AND UP0, UPT, UR10, 0x4, UPT ;  /* 0x000000040a00788c */ /* 0x000fe2000bf05270 */
[----:B------:R-:W-:Y:S02]  /*2440*/  VIADD R0, R0, 0xffffffff ;  /* 0xffffffff00007836 */ /* 0x000fe40000000000 */
[C---:B------:R-:W-:Y:S01]  /*2450*/  ISETP.NE.AND P1, PT, R3.reuse, 0x4, PT ;  /* 0x000000040300780c */ /* 0x040fe20003f25270 */
[----:B------:R-:W-:Y:S02]  /*2460*/  USEL UR4, URZ, 0x1, UP0 ;  /* 0x000000013f047887 */ /* 0x000fe40008000000 */
[----:B------:R-:W-:Y:S01]  /*2470*/  USEL UR10, UR10, URZ, UP0 ;  /* 0x0000003f0a0a7287 */ /* 0x000fe20008000000 */
[----:B------:R-:W-:-:S03]  /*2480*/  SEL R3, R3, RZ, P1 ;  /* 0x000000ff03037207 */ /* 0x000fc60000800000 */
[----:B------:R-:W-:Y:S01]  /*2490*/  LOP3.LUT R6, R6, UR4, RZ, 0x3c, !PT ;  /* 0x0000000406067c12 */ /* 0x000fe2000f8e3cff */
[----:B------:R-:W-:Y:S07]  /*24a0*/  @P2 BRA `(.L_x_31) ;  /* 0xfffffff800982947 */ /* 0x000fee000383ffff */
.L_x_24:
[----:B01----:R-:W0:Y:S01]  /*24b0*/  LDC R0, c[0x0][0x28c] ;  /* 0x0000a300ff007b82 */ /* 0x003e220000000800 */
[----:B------:R1:W-:Y:S01]  /*24c0*/  SYNCS.ARRIVE.TRANS64.A1T0 RZ, [R101+UR50], RZ ;  /* 0x000000ff65ff79a7 */ /* 0x0003e20008100032 */
[----:B0-----:R-:W-:-:S13]  /*24d0*/  ISETP.GE.AND P1, PT, R0, 0x1, PT ;  /* 0x000000010000780c */ /* 0x001fda0003f26270 */
[----:B-1----:R-:W-:Y:S05]  /*24e0*/  @!P1 BRA `(.L_x_32) ;  /* 0x0000000000409947 */ /* 0x002fea0003800000 */
[----:B------:R-:W-:Y:S05]  /*24f0*/  @!P0 BRA `(.L_x_33) ;  /* 0x0000000000048947 */ /* 0x000fea0003800000 */
[----:B------:R-:W-:Y:S01]  /*2500*/  BPT.TRAP 0x1 ;  /* 0x000000040000795c */ /* 0x000fe20000300000 */
.L_x_33:
[----:B------:R-:W-:Y:S01]  /*2510*/  ISETP.NE.AND P0, PT, R99, RZ, PT ;  /* 0x000000ff6300720c */ /* 0x000fe20003f05270 */
[----:B------:R-:W-:-:S12]  /*2520*/  IMAD.U32 R3, RZ, RZ, UR42 ;  /* 0x0000002aff037e24 */ /* 0x000fd8000f8e00ff */
[----:B------:R-:W-:-:S05]  /*2530*/  VOTEU.ANY UP0, P0 ;  /* 0x00000000003f7886 */ /* 0x000fca0000000100 */
[----:B------:R-:W-:Y:S02]  /*2540*/  @UP0 UIADD3 UR4, UR46, UR45, URZ ;  /* 0x0000002d2e040290 */ /* 0x000fe4000fffe03f */
[----:B------:R-:W-:-:S04]  /*2550*/  UISETP.GT.U32.AND UP0, UPT, UR40, 0x1, UPT ;  /* 0x000000012800788c */ /* 0x000fc8000bf04070 */
[----:B------:R-:W-:-:S04]  /*2560*/  IMAD.U32 R0, RZ, RZ, UR4 ;  /* 0x00000004ff007e24 */ /* 0x000fc8000f8e00ff */
[----:B------:R-:W-:-:S05]  /*2570*/  @P0 IMAD.SHL.U32 R0, R0, 0x8, RZ ;  /* 0x0000000800000824 */ /* 0x000fca00078e00ff */
[----:B------:R-:W-:-:S04]  /*2580*/  @P0 LOP3.LUT R0, R0, 0x18, RZ, 0xc0, !PT ;  /* 0x0000001800000812 */ /* 0x000fc800078ec0ff */
[----:B------:R-:W-:-:S04]  /*2590*/  @P0 IADD3 R3, R3, 0x20, R0 ;  /* 0x0000002003030810 */ /* 0x000fc80007ffe000 */
[----:B------:R-:W-:-:S04]  /*25a0*/  @P0 PRMT R3, R22, 0x654, R3 ;  /* 0x0000065416030816 */ /* 0x000fc80000000003 */
[----:B------:R0:W-:Y:S01]  /*25b0*/  @P0 SYNCS.ARRIVE.TRANS64.RED.A1T0 RZ, [R3+URZ], RZ ;  /* 0x000000ff03ff09a7 */ /* 0x0001e2000810043f */
[----:B------:R-:W-:-:S13]  /*25c0*/  PLOP3.LUT P0, PT, PT, PT, UP0, 0x80, 0x0 ;  /* 0x000000000000781c */ /* 0x000fda0003f0f008 */
[----:B0-----:R-:W-:Y:S05]  /*25d0*/  @P0 BRA `(.L_x_32) ;  /* 0x0000000000040947 */ /* 0x001fea0003800000 */
[----:B------:R-:W-:Y:S01]  /*25e0*/  BPT.TRAP 0x1 ;  /* 0x000000040000795c */ /* 0x000fe20000300000 */
.L_x_32:
[----:B------:R-:W-:Y:S02]  /*25f0*/  SHF.L.U32 R3, R100, 0x1f, RZ ;  /* 0x0000001f64037819 */ /* 0x000fe400000006ff */
[----:B------:R-:W-:Y:S02]  /*2600*/  SHF.R.S32.HI R13, RZ, 0x1f, R19 ;  /* 0x0000001fff0d7819 */ /* 0x000fe40000011413 */
[----:B------:R-:W0:Y:S02]  /*2610*/  SYNCS.PHASECHK.TRANS64.TRYWAIT P0, [R96+URZ+0x8], R3 ;  /* 0x00000803600075a7 */ /* 0x000e24000800017f */
[----:B0-----:R-:W-:Y:S05]  /*2620*/  @!P0 BRA `(.L_x_34) ;  /* 0x00000058008c8947 */ /* 0x001fea0003800000 */
.L_x_188:
[----:B------:R-:W-:Y:S01]  /*2630*/  IMAD.SHL.U32 R5, R18, 0x40, RZ ;  /* 0x0000004012057824 */ /* 0x000fe200078e00ff */
[----:B------:R-:W-:Y:S01]  /*2640*/  ULDC UR6, c[0x0][0x284] ;  /* 0x0000a10000067ab9 */ /* 0x000fe20000000800 */
[----:B------:R-:W-:Y:S01]  /*2650*/  IMAD.SHL.U32 R10, R2, 0x80, RZ ;  /* 0x00000080020a7824 */ /* 0x000fe200078e00ff */
[----:B------:R-:W-:Y:S01]  /*2660*/  ULDC.64 UR4, c[0x0][0x5d0] ;  /* 0x0001740000047ab9 */ /* 0x000fe20000000a00 */
[----:B------:R-:W-:Y:S01]  /*2670*/  IMAD.WIDE R20, R18, 0x40, R90 ;  /* 0x0000004012147825 */ /* 0x000fe200078e025a */
[----:B------:R-:W-:Y:S01]  /*2680*/  ISETP.GE.AND P0, PT, R5, UR6, PT ;  /* 0x0000000605007c0c */ /* 0x000fe2000bf06270 */
[----:B------:R-:W-:Y:S01]  /*2690*/  ULDC UR6, c[0x0][0x288] ;  /* 0x0000a20000067ab9 */ /* 0x000fe20000000800 */
[----:B------:R-:W-:Y:S01]  /*26a0*/  SHF.R.S32.HI R11, RZ, 0x1f, R10 ;  /* 0x0000001fff0b7819 */ /* 0x000fe2000001140a */
[----:B------:R-:W-:Y:S01]  /*26b0*/  IMAD R0, R13, UR4, RZ ;  /* 0x000000040d007c24 */ /* 0x000fe2000f8e02ff */
[----:B------:R-:W-:Y:S01]  /*26c0*/  ISETP.GE.OR P0, PT, R10, UR6, P0 ;  /* 0x000000060a007c0c */ /* 0x000fe20008706670 */
[----:B0-----:R-:W-:-:S04]  /*26d0*/  IMAD.WIDE.U32 R2, R19, UR4, R92 ;  /* 0x0000000413027c25 */ /* 0x001fc8000f8e005c */
[----:B------:R-:W-:Y:S01]  /*26e0*/  IMAD R7, R19, UR5, R0 ;  /* 0x0000000513077c24 */ /* 0x000fe2000f8e0200 */
[----:B------:R-:W-:Y:S01]  /*26f0*/  IADD3 R2, P1, R10, R2, RZ ;  /* 0x000000020a027210 */ /* 0x000fe20007f3e0ff */
[----:B------:R-:W-:Y:S02]  /*2700*/  ULDC.64 UR4, c[0x0][0x5c8] ;  /* 0x0001720000047ab9 */ /* 0x000fe40000000a00 */
[----:B------:R-:W-:Y:S01]  /*2710*/  IMAD R9, R21, UR4, RZ ;  /* 0x0000000415097c24 */ /* 0x000fe2000f8e02ff */
[----:B------:R-:W-:-:S03]  /*2720*/  IADD3.X R3, R11, R3, R7, P1, !PT ;  /* 0x000000030b037210 */ /* 0x000fc60000ffe407 */
[C---:B------:R-:W-:Y:S02]  /*2730*/  IMAD R9, R20.reuse, UR5, R9 ;  /* 0x0000000514097c24 */ /* 0x040fe4000f8e0209 */
[----:B------:R-:W-:Y:S01]  /*2740*/  IMAD.WIDE.U32 R102, R20, UR4, R2 ;  /* 0x0000000414667c25 */ /* 0x000fe2000f8e0002 */
[----:B------:R-:W-:Y:S06]  /*2750*/  @P0 BRA `(.L_x_35) ;  /* 0x0000003c00dc0947 */ /* 0x000fec0003800000 */
[----:B-----5:R-:W-:Y:S01]  /*2760*/  FSETP.NEU.AND P0, PT, R88, RZ, PT ;  /* 0x000000ff5800720b */ /* 0x020fe20003f0d000 */
[----:B------:R-:W-:Y:S01]  /*2770*/  IMAD.IADD R14, R95, 0x1, -R10 ;  /* 0x000000015f0e7824 */ /* 0x000fe200078e0a0a */
[----:B------:R-:W-:Y:S01]  /*2780*/  BSSY B0, `(.L_x_35) ;  /* 0x00003f4000007945 */ /* 0x000fe20003800000 */
[----:B------:R-:W-:Y:S02]  /*2790*/  IMAD.IADD R0, R98, 0x1, -R5 ;  /* 0x0000000162007824 */ /* 0x000fe400078e0a05 */
[----:B------:R-:W-:Y:S01]  /*27a0*/  IMAD.IADD R111, R103, 0x1, R9 ;  /* 0x00000001676f7824 */ /* 0x000fe200078e0209 */
[----:B------:R-:W-:-:S04]  /*27b0*/  ISETP.GT.AND P2, PT, R14, RZ, PT ;  /* 0x000000ff0e00720c */ /* 0x000fc80003f44270 */
[----:B------:R-:W-:-:S03]  /*27c0*/  ISETP.GT.AND P1, PT, R0, RZ, P2 ;  /* 0x000000ff0000720c */ /* 0x000fc60001724270 */
[----:B------:R-:W-:Y:S10]  /*27d0*/  @!P0 BRA `(.L_x_36) ;  /* 0x0000002c00208947 */ /* 0x000ff40003800000 */
[----:B------:R-:W0:Y:S01]  /*27e0*/  LDC.64 R104, c[0x0][0x5b8] ;  /* 0x00016e00ff687b82 */ /* 0x000e220000000a00 */
[----:B------:R-:W-:-:S07]  /*27f0*/  ULDC.64 UR4, c[0x0][0x5c0] ;  /* 0x0001700000047ab9 */ /* 0x000fce0000000a00 */
[----:B------:R-:W1:Y:S08]  /*2800*/  LDC.64 R106, c[0x0][0x5b0] ;  /* 0x00016c00ff6a7b82 */ /* 0x000e700000000a00 */
[----:B------:R-:W2:Y:S01]  /*2810*/  LDC.64 R108, c[0x0][0x5a8] ;  /* 0x00016a00ff6c7b82 */ /* 0x000ea20000000a00 */
[-C--:B0-----:R-:W-:Y:S02]  /*2820*/  IMAD R4, R13, R104.reuse, RZ ;  /* 0x000000680d047224 */ /* 0x081fe400078e02ff */
[----:B------:R-:W-:-:S04]  /*2830*/  IMAD.WIDE.U32 R2, R19, R104, R92 ;  /* 0x0000006813027225 */ /* 0x000fc800078e005c */
[----:B------:R-:W-:Y:S01]  /*2840*/  IMAD R103, R19, R105, R4 ;  /* 0x0000006913677224 */ /* 0x000fe200078e0204 */
[----:B------:R-:W-:Y:S01]  /*2850*/  IADD3 R4, P0, R10, R2, RZ ;  /* 0x000000020a047210 */ /* 0x000fe20007f1e0ff */
[----:B-1----:R-:W-:-:S03]  /*2860*/  IMAD R2, R21, R106, RZ ;  /* 0x0000006a15027224 */ /* 0x002fc600078e02ff */
[----:B------:R-:W-:Y:S01]  /*2870*/  IADD3.X R5, R11, R3, R103, P0, !PT ;  /* 0x000000030b057210 */ /* 0x000fe200007fe467 */
[C---:B------:R-:W-:Y:S02]  /*2880*/  IMAD R105, R20.reuse, R107, R2 ;  /* 0x0000006b14697224 */ /* 0x040fe400078e0202 */
[----:B------:R-:W-:-:S04]  /*2890*/  IMAD.WIDE.U32 R2, R20, R106, R4 ;  /* 0x0000006a14027225 */ /* 0x000fc800078e0004 */
[----:B------:R-:W-:Y:S01]  /*28a0*/  IMAD.IADD R3, R3, 0x1, R105 ;  /* 0x0000000103037824 */ /* 0x000fe200078e0269 */
[----:B--2---:R-:W-:-:S04]  /*28b0*/  LEA R8, P0, R2, R108, 0x1 ;  /* 0x0000006c02087211 */ /* 0x004fc800078008ff */
[----:B------:R-:W-:-:S05]  /*28c0*/  LEA.HI.X R9, R2, R109, R3, 0x1, P0 ;  /* 0x0000006d02097211 */ /* 0x000fca00000f0c03 */
[----:B------:R0:W2:Y:S01]  /*28d0*/  @P1 LDG.E.LTC128B.U16 R15, desc[UR54][R8.64] ;  /* 0x00000036080f1981 */ /* 0x0000a2000c1e1520 */
[----:B------:R-:W-:Y:S01]  /*28e0*/  IMAD.WIDE.U32 R2, R20, R106, R10 ;  /* 0x0000006a14027225 */ /* 0x000fe200078e000a */
[----:B------:R-:W-:Y:S02]  /*28f0*/  BSSY B1, `(.L_x_37) ;  /* 0x0000014000017945 */ /* 0x000fe40003800000 */
[----:B------:R-:W-:-:S04]  /*2900*/  IADD3 R12, P0, R92, R2, RZ ;  /* 0x000000025c0c7210 */ /* 0x000fc80007f1e0ff */
[----:B------:R-:W-:Y:S01]  /*2910*/  IADD3.X R13, R93, R105, R3, P0, !PT ;  /* 0x000000695d0d7210 */ /* 0x000fe200007fe403 */
[----:B0-----:R-:W-:Y:S01]  /*2920*/  IMAD.SHL.U32 R8, R106, 0x8, RZ ;  /* 0x000000086a087824 */ /* 0x001fe200078e00ff */
[----:B------:R-:W-:Y:S02]  /*2930*/  LEA R6, P0, R102, UR4, 0x1 ;  /* 0x0000000466067c11 */ /* 0x000fe4000f8008ff */
[----:B------:R-:W-:Y:S01]  /*2940*/  SHF.L.U64.HI R9, R106, 0x3, R107 ;  /* 0x000000036a097819 */ /* 0x000fe2000001026b */
[----:B------:R-:W-:-:S04]  /*2950*/  IMAD.WIDE.U32 R12, R19, R104, R12 ;  /* 0x00000068130c7225 */ /* 0x000fc800078e000c */
[----:B------:R-:W-:Y:S01]  /*2960*/  IMAD.IADD R3, R103, 0x1, R13 ;  /* 0x0000000167037824 */ /* 0x000fe200078e020d */
[----:B------:R-:W-:-:S04]  /*2970*/  LEA R2, P4, R12, R108, 0x1 ;  /* 0x0000006c0c027211 */ /* 0x000fc800078808ff */
[----:B------:R-:W-:Y:S01]  /*2980*/  LEA.HI.X R3, R12, R109, R3, 0x1, P4 ;  /* 0x0000006d0c037211 */ /* 0x000fe200020f0c03 */
[----:B--2---:R-:W-:-:S05]  /*2990*/  HADD2.F32 R7, -RZ, R15.H0_H0 ;  /* 0x2000000fff077230 */ /* 0x004fca0000004100 */
[----:B------:R-:W-:-:S04]  /*29a0*/  FMUL R7, R7, R88 ;  /* 0x0000005807077220 */ /* 0x000fc80000400000 */
[----:B------:R-:W-:Y:S01]  /*29b0*/  FFMA R24, R24, R23, R7 ;  /* 0x0000001718187223 */ /* 0x000fe20000000007 */
[----:B------:R-:W-:Y:S02]  /*29c0*/  LEA.HI.X R7, R102, UR5, R111, 0x1, P0 ;  /* 0x0000000566077c11 */ /* 0x000fe400080f0c6f */
[----:B------:R-:W-:Y:S02]  /*29d0*/  ISETP.GT.AND P0, PT, R14, 0x1, PT ;  /* 0x000000010e00780c */ /* 0x000fe40003f04270 */
[----:B------:R-:W-:Y:S02]  /*29e0*/  F2FP.F16.F32.PACK_AB R24, RZ, R24 ;  /* 0x00000018ff18723e */ /* 0x000fe400000000ff */
[----:B------:R-:W-:-:S03]  /*29f0*/  ISETP.GT.AND P3, PT, R0, RZ, P0 ;  /* 0x000000ff0000720c */ /* 0x000fc60000764270 */
[----:B------:R0:W-:Y:S10]  /*2a00*/  @P1 STG.E.U16 desc[UR54][R6.64], R24 ;  /* 0x0000001806001986 */ /* 0x0001f4000c101536 */
[----:B------:R-:W-:Y:S05]  /*2a10*/  @!P3 BRA `(.L_x_38) ;  /* 0x000000000004b947 */ /* 0x000fea0003800000 */
[----:B------:R1:W5:Y:S02]  /*2a20*/  LDG.E.LTC128B.U16 R15, desc[UR54][R2.64+0x2] ;  /* 0x00000236020f7981 */ /* 0x000364000c1e1520 */
.L_x_38:
[----:B------:R-:W-:Y:S05]  /*2a30*/  BSYNC B1 ;  /* 0x0000000000017941 */ /* 0x000fea0003800000 */
.L_x_37:
[----:B------:R-:W-:Y:S01]  /*2a40*/  IMAD.WIDE.U32 R8, R20, R106, R8 ;  /* 0x0000006a14087225 */ /* 0x000fe200078e0008 */
[----:B------:R-:W-:-:S03]  /*2a50*/  ISETP.GT.AND P2, PT, R0, 0x8, P2 ;  /* 0x000000080000780c */ /* 0x000fc60001744270 */
[----:B-----5:R-:W-:Y:S01]  /*2a60*/  HADD2.F32 R13, -RZ, R15.H0_H0 ;  /* 0x2000000fff0d7230 */ /* 0x020fe20000004100 */
[----:B------:R-:W-:Y:S01]  /*2a70*/  IADD3 R4, P1, R4, R8, RZ ;  /* 0x0000000804047210 */ /* 0x000fe20007f3e0ff */
[----:B------:R-:W-:-:S03]  /*2a80*/  IMAD.IADD R105, R105, 0x1, R9 ;  /* 0x0000000169697824 */ /* 0x000fc600078e0209 */
[----:B------:R-:W-:Y:S01]  /*2a90*/  FMUL R12, R13, R88 ;  /* 0x000000580d0c7220 */ /* 0x000fe20000400000 */
[----:B------:R-:W-:-:S03]  /*2aa0*/  IMAD.X R5, R105, 0x1, R5, P1 ;  /* 0x0000000169057824 */ /* 0x000fc600008e0605 */
[----:B------:R-:W-:Y:S01]  /*2ab0*/  FFMA R25, R25, R23, R12 ;  /* 0x0000001719197223 */ /* 0x000fe2000000000c */
[----:B------:R-:W-:-:S04]  /*2ac0*/  LEA R12, P1, R4, R108, 0x1 ;  /* 0x0000006c040c7211 */ /* 0x000fc800078208ff */
[----:B------:R-:W-:Y:S01]  /*2ad0*/  LEA.HI.X R13, R4, R109, R5, 0x1, P1 ;  /* 0x0000006d040d7211 */ /* 0x000fe200008f0c05 */
[----:B------:R-:W-:Y:S01]  /*2ae0*/  @P3 IMAD.MOV.U32 R4, RZ, RZ, R6 ;  /* 0x000000ffff043224 */ /* 0x000fe200078e0006 */
[----:B------:R-:W-:Y:S01]  /*2af0*/  F2FP.F16.F32.PACK_AB R25, RZ, R25 ;  /* 0x00000019ff19723e */ /* 0x000fe200000000ff */
[----:B------:R-:W-:-:S05]  /*2b00*/  @P3 IMAD.MOV.U32 R5, RZ, RZ, R7 ;  /* 0x000000ffff053224 */ /* 0x000fca00078e0007 */
[----:B------:R2:W-:Y:S04]  /*2b10*/  @P3 STG.E.U16 desc[UR54][R4.64+0x2], R25 ;  /* 0x0000021904003986 */ /* 0x0005e8000c101536 */
[----:B------:R-:W3:Y:S01]  /*2b20*/  @P2 LDG.E.LTC128B.U16 R15, desc[UR54][R12.64] ;  /* 0x000000360c0f2981 */ /* 0x000ee2000c1e1520 */
[----:B------:R-:W-:Y:S01]  /*2b30*/  IADD3 R10, P1, P3, R92, R8, R10 ;  /* 0x000000085c0a7210 */ /* 0x000fe20007b3e00a */
[----:B------:R-:W-:Y:S01]  /*2b40*/  BSSY B1, `(.L_x_39) ;  /* 0x0000011000017945 */ /* 0x000fe20003800000 */
[----:B------:R-:W-:Y:S02]  /*2b50*/  ISETP.GT.AND P0, PT, R0, 0x8, P0 ;  /* 0x000000080000780c */ /* 0x000fe40000704270 */
[----:B------:R-:W-:Y:S02]  /*2b60*/  IADD3.X R11, R93, R105, R11, P1, P3 ;  /* 0x000000695d0b7210 */ /* 0x000fe40000fe640b */
[C---:B------:R-:W-:Y:S01]  /*2b70*/  LEA R8, P1, R94.reuse, R6, 0x1 ;  /* 0x000000065e087211 */ /* 0x040fe200078208ff */
[----:B------:R-:W-:Y:S01]  /*2b80*/  IMAD.WIDE.U32 R10, R19, R104, R10 ;  /* 0x00000068130a7225 */ /* 0x000fe200078e000a */
[----:B------:R-:W-:-:S03]  /*2b90*/  SHF.L.U64.HI R19, R94, 0x1, R89 ;  /* 0x000000015e137819 */ /* 0x000fc60000010259 */
[----:B------:R-:W-:Y:S01]  /*2ba0*/  IMAD.IADD R11, R103, 0x1, R11 ;  /* 0x00000001670b7824 */ /* 0x000fe200078e020b */
[----:B--2---:R-:W-:-:S04]  /*2bb0*/  LEA R4, P3, R10, R108, 0x1 ;  /* 0x0000006c0a047211 */ /* 0x004fc800078608ff */
[----:B------:R-:W-:Y:S01]  /*2bc0*/  LEA.HI.X R5, R10, R109, R11, 0x1, P3 ;  /* 0x0000006d0a057211 */ /* 0x000fe200018f0c0b */
[----:B---3--:R-:W-:-:S05]  /*2bd0*/  HADD2.F32 R9, -RZ, R15.H0_H0 ;  /* 0x2000000fff097230 */ /* 0x008fca0000004100 */
[----:B------:R-:W-:-:S04]  /*2be0*/  FMUL R9, R9, R88 ;  /* 0x0000005809097220 */ /* 0x000fc80000400000 */
[----:B------:R-:W-:-:S05]  /*2bf0*/  FFMA R9, R26, R23, R9 ;  /* 0x000000171a097223 */ /* 0x000fca0000000009 */
[----:B------:R-:W-:Y:S01]  /*2c00*/  F2FP.F16.F32.PACK_AB R12, RZ, R9 ;  /* 0x00000009ff0c723e */ /* 0x000fe200000000ff */
[----:B------:R-:W-:-:S05]  /*2c10*/  IMAD.X R9, R19, 0x1, R7, P1 ;  /* 0x0000000113097824 */ /* 0x000fca00008e0607 */
[----:B------:R2:W-:Y:S01]  /*2c20*/  @P2 STG.E.U16 desc[UR54][R8.64], R12 ;  /* 0x0000000c08002986 */ /* 0x0005e2000c101536 */
[----:B------:R-:W-:Y:S05]  /*2c30*/  @!P0 BRA `(.L_x_40) ;  /* 0x0000000000048947 */ /* 0x000fea0003800000 */
[----:B------:R3:W5:Y:S02]  /*2c40*/  LDG.E.LTC128B.U16 R15, desc[UR54][R4.64+0x2] ;  /* 0x00000236040f7981 */ /* 0x000764000c1e1520 */
.L_x_40:
[----:B------:R-:W-:Y:S05]  /*2c50*/  BSYNC B1 ;  /* 0x0000000000017941 */ /* 0x000fea0003800000 */
.L_x_39:
[----:B-----5:R-:W-:Y:S01]  /*2c60*/  HADD2.F32 R11, -RZ, R15.H0_H0 ;  /* 0x2000000fff0b7230 */ /* 0x020fe20000004100 */
[----:B------:R-:W-:Y:S01]  /*2c70*/  ISETP.GT.AND P1, PT, R14, 0x8, PT ;  /* 0x000000080e00780c */ /* 0x000fe20003f24270 */
[----:B------:R-:W-:Y:S03]  /*2c80*/  BSSY B1, `(.L_x_41) ;  /* 0x0000008000017945 */ /* 0x000fe60003800000 */
[----:B------:R-:W-:Y:S01]  /*2c90*/  FMUL R10, R11, R88 ;  /* 0x000000580b0a7220 */ /* 0x000fe20000400000 */
[----:B------:R-:W-:-:S03]  /*2ca0*/  ISETP.GT.AND P2, PT, R0, RZ, P1 ;  /* 0x000000ff0000720c */ /* 0x000fc60000f44270 */
[----:B------:R-:W-:-:S05]  /*2cb0*/  FFMA R10, R27, R23, R10 ;  /* 0x000000171b0a7223 */ /* 0x000fca000000000a */
[----:B------:R-:W-:-:S05]  /*2cc0*/  F2FP.F16.F32.PACK_AB R10, RZ, R10 ;  /* 0x0000000aff0a723e */ /* 0x000fca00000000ff */
[----:B------:R4:W-:Y:S01]  /*2cd0*/  @P0 STG.E.U16 desc[UR54][R8.64+0x2], R10 ;  /* 0x0000020a08000986 */ /* 0x0009e2000c101536 */
[----:B------:R-:W-:Y:S05]  /*2ce0*/  @!P2 BRA `(.L_x_42) ;  /* 0x000000000004a947 */ /* 0x000fea0003800000 */
[----:B------:R0:W5:Y:S02]  /*2cf0*/  LDG.E.LTC128B.U16 R15, desc[UR54][R2.64+0x10] ;  /* 0x00001036020f7981 */ /* 0x000164000c1e1520 */
.L_x_42:
[----:B------:R-:W-:Y:S05]  /*2d00*/  BSYNC B1 ;  /* 0x0000000000017941 */ /* 0x000fea0003800000 */
.L_x_41:
        /* <DEDUP_REMOVED lines=10> */
.L_x_44:
[----:B------:R-:W-:Y:S05]  /*2db0*/  BSYNC B1 ;  /* 0x0000000000017941 */ /* 0x000fea0003800000 */
.L_x_43:
[----:B0----5:R-:W-:Y:S01]  /*2dc0*/  HADD2.F32 R11, -RZ, R15.H0_H0 ;  /* 0x2000000fff0b7230 */ /* 0x021fe20000004100 */
[----:B------:R-:W-:Y:S01]  /*2dd0*/  ISETP.GT.AND P1, PT, R0, 0x8, P1 ;  /* 0x000000080000780c */ /* 0x000fe20000f24270 */
[----:B------:R-:W-:Y:S03]  /*2de0*/  BSSY B1, `(.L_x_45) ;  /* 0x0000007000017945 */ /* 0x000fe60003800000 */
[----:B----4-:R-:W-:-:S04]  /*2df0*/  FMUL R10, R11, R88 ;  /* 0x000000580b0a7220 */ /* 0x010fc80000400000 */
[----:B------:R-:W-:-:S05]  /*2e00*/  FFMA R10, R29, R23, R10 ;  /* 0x000000171d0a7223 */ /* 0x000fca000000000a */
[----:B------:R-:W-:-:S05]  /*2e10*/  F2FP.F16.F32.PACK_AB R10, RZ, R10 ;  /* 0x0000000aff0a723e */ /* 0x000fca00000000ff */
[----:B------:R0:W-:Y:S01]  /*2e20*/  @P3 STG.E.U16 desc[UR54][R6.64+0x12], R10 ;  /* 0x0000120a06003986 */ /* 0x0001e2000c101536 */
[----:B------:R-:W-:Y:S05]  /*2e30*/  @!P1 BRA `(.L_x_46) ;  /* 0x0000000000049947 */ /* 0x000fea0003800000 */
[----:B------:R4:W5:Y:S02]  /*2e40*/  LDG.E.LTC128B.U16 R15, desc[UR54][R4.64+0x10] ;  /* 0x00001036040f7981 */ /* 0x000964000c1e1520 */
.L_x_46:
[----:B------:R-:W-:Y:S05]  /*2e50*/  BSYNC B1 ;  /* 0x0000000000017941 */ /* 0x000fea0003800000 */
.L_x_45:
[----:B-----5:R-:W-:Y:S01]  /*2e60*/  HADD2.F32 R11, -RZ, R15.H0_H0 ;  /* 0x2000000fff0b7230 */ /* 0x020fe20000004100 */
[----:B------:R-:W-:Y:S01]  /*2e70*/  ISETP.GT.AND P0, PT, R0, 0x8, P0 ;  /* 0x000000080000780c */ /* 0x000fe20000704270 */
[----:B------:R-:W-:Y:S03]  /*2e80*/  BSSY B1, `(.L_x_47) ;  /* 0x0000007000017945 */ /* 0x000fe60003800000 */
[----:B------:R-:W-:-:S04]  /*2e90*/  FMUL R11, R11, R88 ;  /* 0x000000580b0b7220 */ /* 0x000fc80000400000 */
[----:B------:R-:W-:-:S05]  /*2ea0*/  FFMA R11, R30, R23, R11 ;  /* 0x000000171e0b7223 */ /* 0x000fca000000000b */
[----:B------:R-:W-:-:S05]  /*2eb0*/  F2FP.F16.F32.PACK_AB R11, RZ, R11 ;  /* 0x0000000bff0b723e */ /* 0x000fca00000000ff */
[----:B------:R0:W-:Y:S01]  /*2ec0*/  @P1 STG.E.U16 desc[UR54][R8.64+0x10], R11 ;  /* 0x0000100b08001986 */ /* 0x0001e2000c101536 */
[----:B------:R-:W-:Y:S05]  /*2ed0*/  @!P0 BRA `(.L_x_48) ;  /* 0x0000000000048947 */ /* 0x000fea0003800000 */
[----:B------:R0:W5:Y:S02]  /*2ee0*/  LDG.E.LTC128B.U16 R15, desc[UR54][R4.64+0x12] ;  /* 0x00001236040f7981 */ /* 0x000164000c1e1520 */
.L_x_48:
[----:B------:R-:W-:Y:S05]  /*2ef0*/  BSYNC B1 ;  /* 0x0000000000017941 */ /* 0x000fea0003800000 */
.L_x_47:
[----:B0----5:R-:W-:Y:S01]  /*2f00*/  HADD2.F32 R11, -RZ, R15.H0_H0 ;  /* 0x2000000fff0b7230 */ /* 0x021fe20000004100 */
        /* <DEDUP_REMOVED lines=9> */
.L_x_50:
[----:B------:R-:W-:Y:S05]  /*2fa0*/  BSYNC B1 ;  /* 0x0000000000017941 */ /* 0x000fea0003800000 */
.L_x_49:
        /* <DEDUP_REMOVED lines=10> */
.L_x_52:
[----:B------:R-:W-:Y:S05]  /*3050*/  BSYNC B1 ;  /* 0x0000000000017941 */ /* 0x000fea0003800000 */
.L_x_51:
[----:B0----5:R-:W-:Y:S01]  /*3060*/  HADD2.F32 R11, -RZ, R15.H0_H0 ;  /* 0x2000000fff0b7230 */ /* 0x021fe20000004100 */
        /* <DEDUP_REMOVED lines=8> */
.L_x_54:
[----:B------:R-:W-:Y:S05]  /*30f0*/  BSYNC B1 ;  /* 0x0000000000017941 */ /* 0x000fea0003800000 */
.L_x_53:
        /* <DEDUP_REMOVED lines=9> */
.L_x_56:
[----:B------:R-:W-:Y:S05]  /*3190*/  BSYNC B1 ;  /* 0x0000000000017941 */ /* 0x000fea0003800000 */
.L_x_55:
        /* <DEDUP_REMOVED lines=10> */
.L_x_58:
[----:B------:R-:W-:Y:S05]  /*3240*/  BSYNC B1 ;  /* 0x0000000000017941 */ /* 0x000fea0003800000 */
.L_x_57:
        /* <DEDUP_REMOVED lines=10> */
.L_x_60:
[----:B------:R-:W-:Y:S05]  /*32f0*/  BSYNC B1 ;  /* 0x0000000000017941 */ /* 0x000fea0003800000 */
.L_x_59:
        /* <DEDUP_REMOVED lines=9> */
.L_x_62:
[----:B------:R-:W-:Y:S05]  /*3390*/  BSYNC B1 ;  /* 0x0000000000017941 */ /* 0x000fea0003800000 */
.L_x_61:
        /* <DEDUP_REMOVED lines=9> */
.L_x_64:
[----:B------:R-:W-:Y:S05]  /*3430*/  BSYNC B1 ;  /* 0x0000000000017941 */ /* 0x000fea0003800000 */
.L_x_63:
        /* <DEDUP_REMOVED lines=10> */
.L_x_66:
[----:B------:R-:W-:Y:S05]  /*34e0*/  BSYNC B1 ;  /* 0x0000000000017941 */ /* 0x000fea0003800000 */
.L_x_65:
        /* <DEDUP_REMOVED lines=10> */
.L_x_68:
[----:B------:R-:W-:Y:S05]  /*3590*/  BSYNC B1 ;  /* 0x0000000000017941 */ /* 0x000fea0003800000 */
.L_x_67:
        /* <DEDUP_REMOVED lines=9> */
.L_x_70:
[----:B------:R-:W-:Y:S05]  /*3630*/  BSYNC B1 ;  /* 0x0000000000017941 */ /* 0x000fea0003800000 */
.L_x_69:
        /* <DEDUP_REMOVED lines=9> */
.L_x_72:
[----:B------:R-:W-:Y:S05]  /*36d0*/  BSYNC B1 ;  /* 0x0000000000017941 */ /* 0x000fea0003800000 */
.L_x_71:
        /* <DEDUP_REMOVED lines=10> */
.L_x_74:
[----:B------:R-:W-:Y:S05]  /*3780*/  BSYNC B1 ;  /* 0x0000000000017941 */ /* 0x000fea0003800000 */
.L_x_73:
        /* <DEDUP_REMOVED lines=10> */
.L_x_76:
[----:B------:R-:W-:Y:S05]  /*3830*/  BSYNC B1 ;  /* 0x0000000000017941 */ /* 0x000fea0003800000 */
.L_x_75:
        /* <DEDUP_REMOVED lines=9> */
.L_x_78:
[----:B------:R-:W-:Y:S05]  /*38d0*/  BSYNC B1 ;  /* 0x0000000000017941 */ /* 0x000fea0003800000 */
.L_x_77:
        /* <DEDUP_REMOVED lines=9> */
.L_x_80:
[----:B------:R-:W-:Y:S05]  /*3970*/  BSYNC B1 ;  /* 0x0000000000017941 */ /* 0x000fea0003800000 */
.L_x_79:
        /* <DEDUP_REMOVED lines=10> */
.L_x_82:
[----:B------:R-:W-:Y:S05]  /*3a20*/  BSYNC B1 ;  /* 0x0000000000017941 */ /* 0x000fea0003800000 */
.L_x_81:
        /* <DEDUP_REMOVED lines=10> */
.L_x_84:
[----:B------:R-:W-:Y:S05]  /*3ad0*/  BSYNC B1 ;  /* 0x0000000000017941 */ /* 0x000fea0003800000 */
.L_x_83:
        /* <DEDUP_REMOVED lines=9> */
.L_x_86:
[----:B------:R-:W-:Y:S05]  /*3b70*/  BSYNC B1 ;  /* 0x0000000000017941 */ /* 0x000fea0003800000 */
.L_x_85:
        /* <DEDUP_REMOVED lines=9> */
.L_x_88:
[----:B------:R-:W-:Y:S05]  /*3c10*/  BSYNC B1 ;  /* 0x0000000000017941 */ /* 0x000fea0003800000 */
.L_x_87:
        /* <DEDUP_REMOVED lines=10> */
.L_x_90:
[----:B------:R-:W-:Y:S05]  /*3cc0*/  BSYNC B1 ;  /* 0x0000000000017941 */ /* 0x000fea0003800000 */
.L_x_89:
        /* <DEDUP_REMOVED lines=10> */
.L_x_92:
[----:B------:R-:W-:Y:S05]  /*3d70*/  BSYNC B1 ;  /* 0x0000000000017941 */ /* 0x000fea0003800000 */
.L_x_91:
        /* <DEDUP_REMOVED lines=9> */
.L_x_94:
[----:B------:R-:W-:Y:S05]  /*3e10*/  BSYNC B1 ;  /* 0x0000000000017941 */ /* 0x000fea0003800000 */
.L_x_93:
        /* <DEDUP_REMOVED lines=9> */
.L_x_96:
[----:B------:R-:W-:Y:S05]  /*3eb0*/  BSYNC B1 ;  /* 0x0000000000017941 */ /* 0x000fea0003800000 */
.L_x_95:
        /* <DEDUP_REMOVED lines=10> */
.L_x_98:
[----:B------:R-:W-:Y:S05]  /*3f60*/  BSYNC B1 ;  /* 0x0000000000017941 */ /* 0x000fea0003800000 */
.L_x_97:
        /* <DEDUP_REMOVED lines=10> */
.L_x_100:
[----:B------:R-:W-:Y:S05]  /*4010*/  BSYNC B1 ;  /* 0x0000000000017941 */ /* 0x000fea0003800000 */
.L_x_99:
        /* <DEDUP_REMOVED lines=9> */
.L_x_102:
[----:B------:R-:W-:Y:S05]  /*40b0*/  BSYNC B1 ;  /* 0x0000000000017941 */ /* 0x000fea0003800000 */
.L_x_101:
        /* <DEDUP_REMOVED lines=9> */
.L_x_104:
[----:B------:R-:W-:Y:S05]  /*4150*/  BSYNC B1 ;  /* 0x0000000000017941 */ /* 0x000fea0003800000 */
.L_x_103:
        /* <DEDUP_REMOVED lines=10> */
.L_x_106:
[----:B------:R-:W-:Y:S05]  /*4200*/  BSYNC B1 ;  /* 0x0000000000017941 */ /* 0x000fea0003800000 */
.L_x_105:
        /* <DEDUP_REMOVED lines=10> */
.L_x_108:
[----:B------:R-:W-:Y:S05]  /*42b0*/  BSYNC B1 ;  /* 0x0000000000017941 */ /* 0x000fea0003800000 */
.L_x_107:
        /* <DEDUP_REMOVED lines=9> */
.L_x_110:
[----:B------:R-:W-:Y:S05]  /*4350*/  BSYNC B1 ;  /* 0x0000000000017941 */ /* 0x000fea0003800000 */
.L_x_109:
        /* <DEDUP_REMOVED lines=9> */
.L_x_112:
[----:B------:R-:W-:Y:S05]  /*43f0*/  BSYNC B1 ;  /* 0x0000000000017941 */ /* 0x000fea0003800000 */
.L_x_111:
        /* <DEDUP_REMOVED lines=10> */
.L_x_114:
[----:B------:R-:W-:Y:S05]  /*44a0*/  BSYNC B1 ;  /* 0x0000000000017941 */ /* 0x000fea0003800000 */
.L_x_113:
        /* <DEDUP_REMOVED lines=10> */
.L_x_116:
[----:B------:R-:W-:Y:S05]  /*4550*/  BSYNC B1 ;  /* 0x0000000000017941 */ /* 0x000fea0003800000 */
.L_x_115:
        /* <DEDUP_REMOVED lines=9> */
.L_x_118:
[----:B------:R-:W-:Y:S05]  /*45f0*/  BSYNC B1 ;  /* 0x0000000000017941 */ /* 0x000fea0003800000 */
.L_x_117:
        /* <DEDUP_REMOVED lines=9> */
.L_x_120:
[----:B------:R-:W-:Y:S05]  /*4690*/  BSYNC B1 ;  /* 0x0000000000017941 */ /* 0x000fea0003800000 */
.L_x_119:
        /* <DEDUP_REMOVED lines=10> */
.L_x_122:
[----:B------:R-:W-:Y:S05]  /*4740*/  BSYNC B1 ;  /* 0x0000000000017941 */ /* 0x000fea0003800000 */
.L_x_121:
        /* <DEDUP_REMOVED lines=10> */
.L_x_124:
[----:B------:R-:W-:Y:S05]  /*47f0*/  BSYNC B1 ;  /* 0x0000000000017941 */ /* 0x000fea0003800000 */
.L_x_123:
        /* <DEDUP_REMOVED lines=9> */
.L_x_126:
[----:B------:R-:W-:Y:S05]  /*4890*/  BSYNC B1 ;  /* 0x0000000000017941 */ /* 0x000fea0003800000 */
.L_x_125:
        /* <DEDUP_REMOVED lines=9> */
.L_x_128:
[----:B------:R-:W-:Y:S05]  /*4930*/  BSYNC B1 ;  /* 0x0000000000017941 */ /* 0x000fea0003800000 */
.L_x_127:
        /* <DEDUP_REMOVED lines=10> */
.L_x_130:
[----:B------:R-:W-:Y:S05]  /*49e0*/  BSYNC B1 ;  /* 0x0000000000017941 */ /* 0x000fea0003800000 */
.L_x_129:
        /* <DEDUP_REMOVED lines=10> */
.L_x_132:
[----:B------:R-:W-:Y:S05]  /*4a90*/  BSYNC B1 ;  /* 0x0000000000017941 */ /* 0x000fea0003800000 */
.L_x_131:
        /* <DEDUP_REMOVED lines=9> */
.L_x_134:
[----:B------:R-:W-:Y:S05]  /*4b30*/  BSYNC B1 ;  /* 0x0000000000017941 */ /* 0x000fea0003800000 */
.L_x_133:
        /* <DEDUP_REMOVED lines=9> */
.L_x_136:
[----:B------:R-:W-:Y:S05]  /*4bd0*/  BSYNC B1 ;  /* 0x0000000000017941 */ /* 0x000fea0003800000 */
.L_x_135:
        /* <DEDUP_REMOVED lines=10> */
.L_x_138:
[----:B------:R-:W-:Y:S05]  /*4c80*/  BSYNC B1 ;  /* 0x0000000000017941 */ /* 0x000fea0003800000 */
.L_x_137:
        /* <DEDUP_REMOVED lines=10> */
.L_x_140:
[----:B------:R-:W-:Y:S05]  /*4d30*/  BSYNC B1 ;  /* 0x0000000000017941 */ /* 0x000fea0003800000 */
.L_x_139:
        /* <DEDUP_REMOVED lines=9> */
.L_x_142:
[----:B------:R-:W-:Y:S05]  /*4dd0*/  BSYNC B1 ;  /* 0x0000000000017941 */ /* 0x000fea0003800000 */
.L_x_141:
        /* <DEDUP_REMOVED lines=9> */
.L_x_144:
[----:B------:R-:W-:Y:S05]  /*4e70*/  BSYNC B1 ;  /* 0x0000000000017941 */ /* 0x000fea0003800000 */
.L_x_143:
        /* <DEDUP_REMOVED lines=10> */
.L_x_146:
[----:B------:R-:W-:Y:S05]  /*4f20*/  BSYNC B1 ;  /* 0x0000000000017941 */ /* 0x000fea0003800000 */
.L_x_145:
        /* <DEDUP_REMOVED lines=10> */
.L_x_148:
[----:B------:R-:W-:Y:S05]  /*4fd0*/  BSYNC B1 ;  /* 0x0000000000017941 */ /* 0x000fea0003800000 */
.L_x_147:
        /* <DEDUP_REMOVED lines=9> */
.L_x_150:
[----:B------:R-:W-:Y:S05]  /*5070*/  BSYNC B1 ;  /* 0x0000000000017941 */ /* 0x000fea0003800000 */
.L_x_149:
        /* <DEDUP_REMOVED lines=9> */
.L_x_152:
[----:B------:R-:W-:Y:S05]  /*5110*/  BSYNC B1 ;  /* 0x0000000000017941 */ /* 0x000fea0003800000 */
.L_x_151:
        /* <DEDUP_REMOVED lines=10> */
.L_x_154:
[----:B------:R-:W-:Y:S05]  /*51c0*/  BSYNC B1 ;  /* 0x0000000000017941 */ /* 0x000fea0003800000 */
.L_x_153:
        /* <DEDUP_REMOVED lines=10> */
.L_x_156:
[----:B------:R-:W-:Y:S05]  /*5270*/  BSYNC B1 ;  /* 0x0000000000017941 */ /* 0x000fea0003800000 */
.L_x_155:
[----:B01---5:R-:W-:Y:S01]  /*5280*/  HADD2.F32 R3, -RZ, R15.H0_H0 ;  /* 0x2000000fff037230 */ /* 0x023fe20000004100 */
        /* <DEDUP_REMOVED lines=8> */
.L_x_158:
[----:B------:R-:W-:Y:S05]  /*5310*/  BSYNC B1 ;  /* 0x0000000000017941 */ /* 0x000fea0003800000 */
.L_x_157:
[----:B-----5:R-:W-:Y:S01]  /*5320*/  HADD2.F32 R3, -RZ, R15.H0_H0 ;  /* 0x2000000fff037230 */ /* 0x020fe20000004100 */
[----:B------:R-:W-:Y:S01]  /*5330*/  ISETP.GT.AND P0, PT, R0, 0x8, P0 ;  /* 0x000000080000780c */ /* 0x000fe20000704270 */
[----:B0-----:R-:W-:Y:S01]  /*5340*/  @P1 IMAD.MOV.U32 R2, RZ, RZ, R8 ;  /* 0x000000ffff021224 */ /* 0x001fe200078e0008 */
[----:B------:R-:W-:Y:S02]  /*5350*/  BSSY B1, `(.L_x_159) ;  /* 0x0000009000017945 */ /* 0x000fe40003800000 */
[----:B------:R-:W-:-:S04]  /*5360*/  FMUL R3, R3, R88 ;  /* 0x0000005803037220 */ /* 0x000fc80000400000 */
[----:B------:R-:W-:-:S05]  /*5370*/  FFMA R3, R86, R23, R3 ;  /* 0x0000001756037223 */ /* 0x000fca0000000003 */
[----:B------:R-:W-:-:S04]  /*5380*/  F2FP.F16.F32.PACK_AB R3, RZ, R3 ;  /* 0x00000003ff03723e */ /* 0x000fc800000000ff */
[----:B------:R-:W-:Y:S01]  /*5390*/  PRMT R6, R3, 0x7610, R6 ;  /* 0x0000761003067816 */ /* 0x000fe20000000006 */
[----:B------:R-:W-:-:S05]  /*53a0*/  @P1 IMAD.MOV.U32 R3, RZ, RZ, R9 ;  /* 0x000000ffff031224 */ /* 0x000fca00078e0009 */
[----:B------:R0:W-:Y:S01]  /*53b0*/  @P1 STG.E.U16 desc[UR54][R2.64+0xf0], R6 ;  /* 0x0000f00602001986 */ /* 0x0001e2000c101536 */
[----:B------:R-:W-:Y:S05]  /*53c0*/  @!P0 BRA `(.L_x_160) ;  /* 0x0000000000048947 */ /* 0x000fea0003800000 */
[----:B------:R0:W5:Y:S02]  /*53d0*/  LDG.E.LTC128B.U16 R15, desc[UR54][R4.64+0xf2] ;  /* 0x0000f236040f7981 */ /* 0x000164000c1e1520 */
.L_x_160:
[----:B------:R-:W-:Y:S05]  /*53e0*/  BSYNC B1 ;  /* 0x0000000000017941 */ /* 0x000fea0003800000 */
.L_x_159:
[----:B------:R-:W-:Y:S05]  /*53f0*/  @!P0 BRA `(.L_x_161) ;  /* 0x0000001000b08947 */ /* 0x000fea0003800000 */
[----:B-----5:R-:W-:-:S05]  /*5400*/  HADD2.F32 R15, -RZ, R15.H0_H0 ;  /* 0x2000000fff0f7230 */ /* 0x020fca0000004100 */
[----:B------:R-:W-:-:S04]  /*5410*/  FMUL R0, R15, R88 ;  /* 0x000000580f007220 */ /* 0x000fc80000400000 */
[----:B------:R-:W-:-:S05]  /*5420*/  FFMA R0, R87, R23, R0 ;  /* 0x0000001757007223 */ /* 0x000fca0000000000 */
[----:B------:R-:W-:-:S05]  /*5430*/  F2FP.F16.F32.PACK_AB R0, RZ, R0 ;  /* 0x00000000ff00723e */ /* 0x000fca00000000ff */
[----:B------:R0:W-:Y:S01]  /*5440*/  STG.E.U16 desc[UR54][R8.64+0xf2], R0 ;  /* 0x0000f20008007986 */ /* 0x0001e2000c101536 */
[----:B------:R-:W-:Y:S05]  /*5450*/  BRA `(.L_x_161) ;  /* 0x0000001000987947 */ /* 0x000fea0003800000 */
.L_x_36:
[----:B------:R-:W-:Y:S01]  /*5460*/  ISETP.GT.AND P3, PT, R14, 0x1, PT ;  /* 0x000000010e00780c */ /* 0x000fe20003f64270 */
[----:B------:R-:W-:Y:S01]  /*5470*/  ULDC.64 UR4, c[0x0][0x5c0] ;  /* 0x0001700000047ab9 */ /* 0x000fe20000000a00 */
[-C--:B------:R-:W-:Y:S01]  /*5480*/  FMUL R24, R24, R23.reuse ;  /* 0x0000001718187220 */ /* 0x080fe20000400000 */
[----:B------:R-:W-:Y:S01]  /*5490*/  LEA R2, P4, R102, UR4, 0x1 ;  /* 0x0000000466027c11 */ /* 0x000fe2000f8808ff */
[-C--:B------:R-:W-:Y:S01]  /*54a0*/  FMUL R25, R25, R23.reuse ;  /* 0x0000001719197220 */ /* 0x080fe20000400000 */
[----:B------:R-:W-:Y:S01]  /*54b0*/  ISETP.GT.AND P0, PT, R0, RZ, P3 ;  /* 0x000000ff0000720c */ /* 0x000fe20001f04270 */
[-C--:B------:R-:W-:Y:S01]  /*54c0*/  FMUL R26, R26, R23.reuse ;  /* 0x000000171a1a7220 */ /* 0x080fe20000400000 */
[----:B------:R-:W-:Y:S01]  /*54d0*/  F2FP.F16.F32.PACK_AB R24, RZ, R24 ;  /* 0x00000018ff18723e */ /* 0x000fe200000000ff */
[-C--:B------:R-:W-:Y:S01]  /*54e0*/  FMUL R27, R27, R23.reuse ;  /* 0x000000171b1b7220 */ /* 0x080fe20000400000 */
[----:B------:R-:W-:Y:S01]  /*54f0*/  LEA.HI.X R3, R102, UR5, R111, 0x1, P4 ;  /* 0x0000000566037c11 */ /* 0x000fe2000a0f0c6f */
[----:B------:R-:W-:Y:S01]  /*5500*/  FMUL R28, R28, R23 ;  /* 0x000000171c1c7220 */ /* 0x000fe20000400000 */
[----:B------:R-:W-:Y:S01]  /*5510*/  F2FP.F16.F32.PACK_AB R25, RZ, R25 ;  /* 0x00000019ff19723e */ /* 0x000fe200000000ff */
[-C--:B------:R-:W-:Y:S01]  /*5520*/  FMUL R29, R29, R23.reuse ;  /* 0x000000171d1d7220 */ /* 0x080fe20000400000 */
[----:B------:R-:W-:Y:S01]  /*5530*/  ISETP.GT.AND P2, PT, R0, 0x8, P2 ;  /* 0x000000080000780c */ /* 0x000fe20001744270 */
[----:B------:R-:W-:Y:S01]  /*5540*/  @P1 STG.E.U16 desc[UR54][R2.64], R24 ;  /* 0x0000001802001986 */ /* 0x000fe2000c101536 */
[----:B------:R-:W-:Y:S01]  /*5550*/  ISETP.GT.AND P1, PT, R14, 0x8, PT ;  /* 0x000000080e00780c */ /* 0x000fe20003f24270 */
[-C--:B------:R-:W-:Y:S01]  /*5560*/  FMUL R30, R30, R23.reuse ;  /* 0x000000171e1e7220 */ /* 0x080fe20000400000 */
[C---:B------:R-:W-:Y:S01]  /*5570*/  SHF.L.U64.HI R5, R94.reuse, 0x1, R89 ;  /* 0x000000015e057819 */ /* 0x040fe20000010259 */
[----:B------:R-:W-:Y:S01]  /*5580*/  @P0 STG.E.U16 desc[UR54][R2.64+0x2], R25 ;  /* 0x0000021902000986 */ /* 0x000fe2000c101536 */
[----:B------:R-:W-:Y:S01]  /*5590*/  LEA R4, P5, R94, R2, 0x1 ;  /* 0x000000025e047211 */ /* 0x000fe200078a08ff */
[-C--:B------:R-:W-:Y:S01]  /*55a0*/  FMUL R31, R31, R23.reuse ;  /* 0x000000171f1f7220 */ /* 0x080fe20000400000 */
[----:B------:R-:W-:Y:S01]  /*55b0*/  ISETP.GT.AND P3, PT, R0, 0x8, P3 ;  /* 0x000000080000780c */ /* 0x000fe20001f64270 */
[-C--:B------:R-:W-:Y:S01]  /*55c0*/  FMUL R32, R32, R23.reuse ;  /* 0x0000001720207220 */ /* 0x080fe20000400000 */
[----:B------:R-:W-:Y:S01]  /*55d0*/  ISETP.GT.AND P0, PT, R14, 0x9, PT ;  /* 0x000000090e00780c */ /* 0x000fe20003f04270 */
[----:B------:R-:W-:Y:S01]  /*55e0*/  IMAD.X R5, R5, 0x1, R3, P5 ;  /* 0x0000000105057824 */ /* 0x000fe200028e0603 */
[----:B------:R-:W-:Y:S01]  /*55f0*/  ISETP.GT.AND P4, PT, R0, RZ, P1 ;  /* 0x000000ff0000720c */ /* 0x000fe20000f84270 */
[-C--:B------:R-:W-:Y:S01]  /*5600*/  FMUL R33, R33, R23.reuse ;  /* 0x0000001721217220 */ /* 0x080fe20000400000 */
[----:B------:R-:W-:Y:S01]  /*5610*/  F2FP.F16.F32.PACK_AB R26, RZ, R26 ;  /* 0x0000001aff1a723e */ /* 0x000fe200000000ff */
[-C--:B------:R-:W-:Y:S01]  /*5620*/  FMUL R34, R34, R23.reuse ;  /* 0x0000001722227220 */ /* 0x080fe20000400000 */
[----:B------:R-:W-:Y:S01]  /*5630*/  ISETP.GT.AND P5, PT, R0, RZ, P0 ;  /* 0x000000ff0000720c */ /* 0x000fe200007a4270 */
[----:B------:R-:W-:Y:S01]  /*5640*/  FMUL R35, R35, R23 ;  /* 0x0000001723237220 */ /* 0x000fe20000400000 */
[----:B------:R-:W-:Y:S01]  /*5650*/  F2FP.F16.F32.PACK_AB R27, RZ, R27 ;  /* 0x0000001bff1b723e */ /* 0x000fe200000000ff */
[----:B------:R-:W-:Y:S01]  /*5660*/  @P2 STG.E.U16 desc[UR54][R4.64], R26 ;  /* 0x0000001a04002986 */ /* 0x000fe2000c101536 */
[----:B------:R-:W-:Y:S01]  /*5670*/  F2FP.F16.F32.PACK_AB R28, RZ, R28 ;  /* 0x0000001cff1c723e */ /* 0x000fe200000000ff */
[-C--:B------:R-:W-:Y:S01]  /*5680*/  FMUL R36, R36, R23.reuse ;  /* 0x0000001724247220 */ /* 0x080fe20000400000 */
[----:B------:R-:W-:Y:S01]  /*5690*/  ISETP.GT.AND P2, PT, R0, 0x8, P1 ;  /* 0x000000080000780c */ /* 0x000fe20000f44270 */
[----:B------:R-:W-:Y:S01]  /*56a0*/  @P3 STG.E.U16 desc[UR54][R4.64+0x2], R27 ;  /* 0x0000021b04003986 */ /* 0x000fe2000c101536 */
[----:B------:R-:W-:Y:S01]  /*56b0*/  ISETP.GT.AND P1, PT, R14, 0x10, PT ;  /* 0x000000100e00780c */ /* 0x000fe20003f24270 */
[----:B------:R-:W-:Y:S01]  /*56c0*/  FMUL R37, R37, R23 ;  /* 0x0000001725257220 */ /* 0x000fe20000400000 */
[----:B------:R-:W-:Y:S01]  /*56d0*/  F2FP.F16.F32.PACK_AB R29, RZ, R29 ;  /* 0x0000001dff1d723e */ /* 0x000fe200000000ff */
[----:B------:R-:W-:Y:S01]  /*56e0*/  @P4 STG.E.U16 desc[UR54][R2.64+0x10], R28 ;  /* 0x0000101c02004986 */ /* 0x000fe2000c101536 */
[----:B------:R-:W-:Y:S01]  /*56f0*/  ISETP.GT.AND P3, PT, R0, 0x8, P0 ;  /* 0x000000080000780c */ /* 0x000fe20000764270 */
[-C--:B------:R-:W-:Y:S01]  /*5700*/  FMUL R38, R38, R23.reuse ;  /* 0x0000001726267220 */ /* 0x080fe20000400000 */
[----:B------:R-:W-:Y:S01]  /*5710*/  ISETP.GT.AND P0, PT, R14, 0x11, PT ;  /* 0x000000110e00780c */ /* 0x000fe20003f04270 */
[----:B------:R-:W-:Y:S01]  /*5720*/  @P5 STG.E.U16 desc[UR54][R2.64+0x12], R29 ;  /* 0x0000121d02005986 */ /* 0x000fe2000c101536 */
        /* <DEDUP_REMOVED lines=161> */
[----:B------:R-:W-:Y:S01]  /*6140*/  FMUL R87, R87, R23 ;  /* 0x0000001757577220 */ /* 0x000fe20000400000 */
[----:B------:R-:W-:-:S02]  /*6150*/  F2FP.F16.F32.PACK_AB R62, RZ, R62 ;  /* 0x0000003eff3e723e */ /* 0x000fc400000000ff */
[C---:B------:R-:W-:Y:S02]  /*6160*/  ISETP.GT.AND P5, PT, R0.reuse, RZ, P0 ;  /* 0x000000ff0000720c */ /* 0x040fe400007a4270 */
[----:B------:R-:W-:Y:S01]  /*6170*/  F2FP.F16.F32.PACK_AB R63, RZ, R63 ;  /* 0x0000003fff3f723e */ /* 0x000fe200000000ff */
[----:B------:R-:W-:Y:S01]  /*6180*/  @P2 STG.E.U16 desc[UR54][R4.64+0x90], R62 ;  /* 0x0000903e04002986 */ /* 0x000fe2000c101536 */
[----:B------:R-:W-:Y:S02]  /*6190*/  F2FP.F16.F32.PACK_AB R64, RZ, R64 ;  /* 0x00000040ff40723e */ /* 0x000fe400000000ff */
[----:B------:R-:W-:Y:S01]  /*61a0*/  ISETP.GT.AND P2, PT, R0, 0x8, P1 ;  /* 0x000000080000780c */ /* 0x000fe20000f44270 */
[----:B------:R-:W-:Y:S01]  /*61b0*/  @P3 STG.E.U16 desc[UR54][R4.64+0x92], R63 ;  /* 0x0000923f04003986 */ /* 0x000fe2000c101536 */
[----:B------:R-:W-:Y:S02]  /*61c0*/  ISETP.GT.AND P1, PT, R14, 0x58, PT ;  /* 0x000000580e00780c */ /* 0x000fe40003f24270 */
[----:B------:R-:W-:Y:S01]  /*61d0*/  F2FP.F16.F32.PACK_AB R65, RZ, R65 ;  /* 0x00000041ff41723e */ /* 0x000fe200000000ff */
[----:B------:R-:W-:Y:S01]  /*61e0*/  @P4 STG.E.U16 desc[UR54][R2.64+0xa0], R64 ;  /* 0x0000a04002004986 */ /* 0x000fe2000c101536 */
[----:B------:R-:W-:-:S02]  /*61f0*/  ISETP.GT.AND P3, PT, R0, 0x8, P0 ;  /* 0x000000080000780c */ /* 0x000fc40000764270 */
[----:B------:R-:W-:Y:S01]  /*6200*/  ISETP.GT.AND P0, PT, R14, 0x59, PT ;  /* 0x000000590e00780c */ /* 0x000fe20003f04270 */
[----:B------:R-:W-:Y:S01]  /*6210*/  @P5 STG.E.U16 desc[UR54][R2.64+0xa2], R65 ;  /* 0x0000a24102005986 */ /* 0x000fe2000c101536 */
[C---:B------:R-:W-:Y:S02]  /*6220*/  ISETP.GT.AND P4, PT, R0.reuse, RZ, P1 ;  /* 0x000000ff0000720c */ /* 0x040fe40000f84270 */
[----:B------:R-:W-:Y:S02]  /*6230*/  F2FP.F16.F32.PACK_AB R66, RZ, R66 ;  /* 0x00000042ff42723e */ /* 0x000fe400000000ff */
[----:B------:R-:W-:Y:S02]  /*6240*/  ISETP.GT.AND P5, PT, R0, RZ, P0 ;  /* 0x000000ff0000720c */ /* 0x000fe400007a4270 */
[----:B------:R-:W-:Y:S01]  /*6250*/  F2FP.F16.F32.PACK_AB R67, RZ, R67 ;  /* 0x00000043ff43723e */ /* 0x000fe200000000ff */
[----:B------:R-:W-:Y:S01]  /*6260*/  @P2 STG.E.U16 desc[UR54][R4.64+0xa0], R66 ;  /* 0x0000a04204002986 */ /* 0x000fe2000c101536 */
[----:B------:R-:W-:-:S02]  /*6270*/  F2FP.F16.F32.PACK_AB R68, RZ, R68 ;  /* 0x00000044ff44723e */ /* 0x000fc400000000ff */
[----:B------:R-:W-:Y:S01]  /*6280*/  ISETP.GT.AND P2, PT, R0, 0x8, P1 ;  /* 0x000000080000780c */ /* 0x000fe20000f44270 */
[----:B------:R-:W-:Y:S01]  /*6290*/  @P3 STG.E.U16 desc[UR54][R4.64+0xa2], R67 ;  /* 0x0000a24304003986 */ /* 0x000fe2000c101536 */
[----:B------:R-:W-:Y:S02]  /*62a0*/  ISETP.GT.AND P1, PT, R14, 0x60, PT ;  /* 0x000000600e00780c */ /* 0x000fe40003f24270 */
[----:B------:R-:W-:Y:S01]  /*62b0*/  F2FP.F16.F32.PACK_AB R69, RZ, R69 ;  /* 0x00000045ff45723e */ /* 0x000fe200000000ff */
[----:B------:R-:W-:Y:S01]  /*62c0*/  @P4 STG.E.U16 desc[UR54][R2.64+0xb0], R68 ;  /* 0x0000b04402004986 */ /* 0x000fe2000c101536 */
[----:B------:R-:W-:Y:S02]  /*62d0*/  ISETP.GT.AND P3, PT, R0, 0x8, P0 ;  /* 0x000000080000780c */ /* 0x000fe40000764270 */
[----:B------:R-:W-:Y:S01]  /*62e0*/  ISETP.GT.AND P0, PT, R14, 0x61, PT ;  /* 0x000000610e00780c */ /* 0x000fe20003f04270 */
[----:B------:R-:W-:Y:S01]  /*62f0*/  @P5 STG.E.U16 desc[UR54][R2.64+0xb2], R69 ;  /* 0x0000b24502005986 */ /* 0x000fe2000c101536 */
[----:B------:R-:W-:-:S02]  /*6300*/  ISETP.GT.AND P4, PT, R0, RZ, P1 ;  /* 0x000000ff0000720c */ /* 0x000fc40000f84270 */
[C---:B------:R-:W-:Y:S02]  /*6310*/  ISETP.GT.AND P5, PT, R0.reuse, RZ, P0 ;  /* 0x000000ff0000720c */ /* 0x040fe400007a4270 */
[----:B------:R-:W-:Y:S02]  /*6320*/  F2FP.F16.F32.PACK_AB R70, RZ, R70 ;  /* 0x00000046ff46723e */ /* 0x000fe400000000ff */
[----:B------:R-:W-:Y:S02]  /*6330*/  F2FP.F16.F32.PACK_AB R71, RZ, R71 ;  /* 0x00000047ff47723e */ /* 0x000fe400000000ff */
[----:B------:R-:W-:Y:S01]  /*6340*/  F2FP.F16.F32.PACK_AB R72, RZ, R72 ;  /* 0x00000048ff48723e */ /* 0x000fe200000000ff */
[----:B------:R-:W-:Y:S01]  /*6350*/  @P2 STG.E.U16 desc[UR54][R4.64+0xb0], R70 ;  /* 0x0000b04604002986 */ /* 0x000fe2000c101536 */
[----:B------:R-:W-:Y:S02]  /*6360*/  F2FP.F16.F32.PACK_AB R73, RZ, R73 ;  /* 0x00000049ff49723e */ /* 0x000fe400000000ff */
[C---:B------:R-:W-:Y:S01]  /*6370*/  ISETP.GT.AND P1, PT, R0.reuse, 0x8, P1 ;  /* 0x000000080000780c */ /* 0x040fe20000f24270 */
[----:B------:R-:W-:Y:S01]  /*6380*/  @P3 STG.E.U16 desc[UR54][R4.64+0xb2], R71 ;  /* 0x0000b24704003986 */ /* 0x000fe2000c101536 */
[----:B------:R-:W-:-:S02]  /*6390*/  ISETP.GT.AND P2, PT, R0, 0x8, P0 ;  /* 0x000000080000780c */ /* 0x000fc40000744270 */
[----:B------:R-:W-:Y:S01]  /*63a0*/  F2FP.F16.F32.PACK_AB R74, RZ, R74 ;  /* 0x0000004aff4a723e */ /* 0x000fe200000000ff */
[----:B------:R-:W-:Y:S01]  /*63b0*/  @P4 STG.E.U16 desc[UR54][R2.64+0xc0], R72 ;  /* 0x0000c04802004986 */ /* 0x000fe2000c101536 */
[C---:B------:R-:W-:Y:S02]  /*63c0*/  ISETP.GT.AND P4, PT, R14.reuse, 0x68, PT ;  /* 0x000000680e00780c */ /* 0x040fe40003f84270 */
[----:B------:R-:W-:Y:S01]  /*63d0*/  ISETP.GT.AND P0, PT, R14, 0x69, PT ;  /* 0x000000690e00780c */ /* 0x000fe20003f04270 */
[----:B------:R-:W-:Y:S01]  /*63e0*/  @P5 STG.E.U16 desc[UR54][R2.64+0xc2], R73 ;  /* 0x0000c24902005986 */ /* 0x000fe2000c101536 */
[----:B------:R-:W-:Y:S02]  /*63f0*/  ISETP.GT.AND P5, PT, R0, RZ, P4 ;  /* 0x000000ff0000720c */ /* 0x000fe400027a4270 */
[----:B------:R-:W-:Y:S01]  /*6400*/  F2FP.F16.F32.PACK_AB R75, RZ, R75 ;  /* 0x0000004bff4b723e */ /* 0x000fe200000000ff */
[----:B------:R-:W-:Y:S01]  /*6410*/  @P1 STG.E.U16 desc[UR54][R4.64+0xc0], R74 ;  /* 0x0000c04a04001986 */ /* 0x000fe2000c101536 */
[----:B------:R-:W-:-:S02]  /*6420*/  F2FP.F16.F32.PACK_AB R76, RZ, R76 ;  /* 0x0000004cff4c723e */ /* 0x000fc400000000ff */
[C---:B------:R-:W-:Y:S01]  /*6430*/  ISETP.GT.AND P3, PT, R0.reuse, RZ, P0 ;  /* 0x000000ff0000720c */ /* 0x040fe20000764270 */
[----:B------:R-:W-:Y:S01]  /*6440*/  @P2 STG.E.U16 desc[UR54][R4.64+0xc2], R75 ;  /* 0x0000c24b04002986 */ /* 0x000fe2000c101536 */
[C---:B------:R-:W-:Y:S02]  /*6450*/  ISETP.GT.AND P4, PT, R0.reuse, 0x8, P4 ;  /* 0x000000080000780c */ /* 0x040fe40002784270 */
[----:B------:R-:W-:Y:S02]  /*6460*/  F2FP.F16.F32.PACK_AB R77, RZ, R77 ;  /* 0x0000004dff4d723e */ /* 0x000fe400000000ff */
[----:B------:R-:W-:Y:S01]  /*6470*/  F2FP.F16.F32.PACK_AB R78, RZ, R78 ;  /* 0x0000004eff4e723e */ /* 0x000fe200000000ff */
[----:B------:R-:W-:Y:S01]  /*6480*/  @P5 STG.E.U16 desc[UR54][R2.64+0xd0], R76 ;  /* 0x0000d04c02005986 */ /* 0x000fe2000c101536 */
[----:B------:R-:W-:Y:S02]  /*6490*/  ISETP.GT.AND P5, PT, R0, 0x8, P0 ;  /* 0x000000080000780c */ /* 0x000fe400007a4270 */
[----:B------:R-:W-:-:S02]  /*64a0*/  F2FP.F16.F32.PACK_AB R79, RZ, R79 ;  /* 0x0000004fff4f723e */ /* 0x000fc400000000ff */
[C---:B------:R-:W-:Y:S01]  /*64b0*/  ISETP.GT.AND P2, PT, R14.reuse, 0x71, PT ;  /* 0x000000710e00780c */ /* 0x040fe20003f44270 */
[----:B------:R-:W-:Y:S01]  /*64c0*/  @P3 STG.E.U16 desc[UR54][R2.64+0xd2], R77 ;  /* 0x0000d24d02003986 */ /* 0x000fe2000c101536 */
[----:B------:R-:W-:Y:S02]  /*64d0*/  ISETP.GT.AND P3, PT, R14, 0x70, PT ;  /* 0x000000700e00780c */ /* 0x000fe40003f64270 */
[----:B------:R-:W-:Y:S01]  /*64e0*/  F2FP.F16.F32.PACK_AB R80, RZ, R80 ;  /* 0x00000050ff50723e */ /* 0x000fe200000000ff */
[----:B------:R-:W-:Y:S01]  /*64f0*/  @P4 STG.E.U16 desc[UR54][R4.64+0xd0], R78 ;  /* 0x0000d04e04004986 */ /* 0x000fe2000c101536 */
[C---:B------:R-:W-:Y:S02]  /*6500*/  ISETP.GT.AND P4, PT, R0.reuse, RZ, P2 ;  /* 0x000000ff0000720c */ /* 0x040fe40001784270 */
[----:B------:R-:W-:Y:S01]  /*6510*/  F2FP.F16.F32.PACK_AB R81, RZ, R81 ;  /* 0x00000051ff51723e */ /* 0x000fe200000000ff */
[----:B------:R-:W-:Y:S01]  /*6520*/  @P5 STG.E.U16 desc[UR54][R4.64+0xd2], R79 ;  /* 0x0000d24f04005986 */ /* 0x000fe2000c101536 */
[----:B------:R-:W-:-:S02]  /*6530*/  ISETP.GT.AND P5, PT, R0, RZ, P3 ;  /* 0x000000ff0000720c */ /* 0x000fc40001fa4270 */
[C---:B------:R-:W-:Y:S02]  /*6540*/  ISETP.GT.AND P1, PT, R14.reuse, 0x78, PT ;  /* 0x000000780e00780c */ /* 0x040fe40003f24270 */
[----:B------:R-:W-:Y:S02]  /*6550*/  ISETP.GT.AND P0, PT, R14, 0x79, PT ;  /* 0x000000790e00780c */ /* 0x000fe40003f04270 */
[C---:B------:R-:W-:Y:S02]  /*6560*/  ISETP.GT.AND P3, PT, R0.reuse, 0x8, P3 ;  /* 0x000000080000780c */ /* 0x040fe40001f64270 */
[C---:B------:R-:W-:Y:S02]  /*6570*/  ISETP.GT.AND P2, PT, R0.reuse, 0x8, P2 ;  /* 0x000000080000780c */ /* 0x040fe40001744270 */
[----:B------:R-:W-:Y:S02]  /*6580*/  F2FP.F16.F32.PACK_AB R82, RZ, R82 ;  /* 0x00000052ff52723e */ /* 0x000fe400000000ff */
[----:B------:R-:W-:Y:S01]  /*6590*/  F2FP.F16.F32.PACK_AB R83, RZ, R83 ;  /* 0x00000053ff53723e */ /* 0x000fe200000000ff */
[----:B------:R-:W-:Y:S01]  /*65a0*/  @P5 STG.E.U16 desc[UR54][R2.64+0xe0], R80 ;  /* 0x0000e05002005986 */ /* 0x000fe2000c101536 */
[----:B------:R-:W-:-:S02]  /*65b0*/  ISETP.GT.AND P5, PT, R0, RZ, P0 ;  /* 0x000000ff0000720c */ /* 0x000fc400007a4270 */
[C---:B------:R-:W-:Y:S01]  /*65c0*/  ISETP.GT.AND P0, PT, R0.reuse, 0x8, P0 ;  /* 0x000000080000780c */ /* 0x040fe20000704270 */
[----:B------:R-:W-:Y:S01]  /*65d0*/  @P4 STG.E.U16 desc[UR54][R2.64+0xe2], R81 ;  /* 0x0000e25102004986 */ /* 0x000fe2000c101536 */
[C---:B------:R-:W-:Y:S02]  /*65e0*/  ISETP.GT.AND P4, PT, R0.reuse, RZ, P1 ;  /* 0x000000ff0000720c */ /* 0x040fe40000f84270 */
[----:B------:R-:W-:Y:S01]  /*65f0*/  ISETP.GT.AND P1, PT, R0, 0x8, P1 ;  /* 0x000000080000780c */ /* 0x000fe20000f24270 */
[----:B------:R-:W-:Y:S01]  /*6600*/  @P3 STG.E.U16 desc[UR54][R4.64+0xe0], R82 ;  /* 0x0000e05204003986 */ /* 0x000fe2000c101536 */
[----:B------:R-:W-:Y:S02]  /*6610*/  F2FP.F16.F32.PACK_AB R84, RZ, R84 ;  /* 0x00000054ff54723e */ /* 0x000fe400000000ff */
[----:B------:R-:W-:Y:S01]  /*6620*/  F2FP.F16.F32.PACK_AB R85, RZ, R85 ;  /* 0x00000055ff55723e */ /* 0x000fe200000000ff */
[----:B------:R-:W-:Y:S01]  /*6630*/  @P2 STG.E.U16 desc[UR54][R4.64+0xe2], R83 ;  /* 0x0000e25304002986 */ /* 0x000fe2000c101536 */
[----:B------:R-:W-:-:S02]  /*6640*/  F2FP.F16.F32.PACK_AB R86, RZ, R86 ;  /* 0x00000056ff56723e */ /* 0x000fc400000000ff */
[----:B------:R-:W-:-:S03]  /*6650*/  F2FP.F16.F32.PACK_AB R87, RZ, R87 ;  /* 0x00000057ff57723e */ /* 0x000fc600000000ff */
[----:B------:R-:W-:Y:S04]  /*6660*/  @P4 STG.E.U16 desc[UR54][R2.64+0xf0], R84 ;  /* 0x0000f05402004986 */ /* 0x000fe8000c101536 */
[----:B------:R0:W-:Y:S02]  /*6670*/  @P5 STG.E.U16 desc[UR54][R2.64+0xf2], R85 ;  /* 0x0000f25502005986 */ /* 0x0001e4000c101536 */
[----:B0-----:R-:W-:Y:S02]  /*6680*/  @P1 IMAD.MOV.U32 R2, RZ, RZ, R4 ;  /* 0x000000ffff021224 */ /* 0x001fe400078e0004 */
[----:B------:R-:W-:-:S05]  /*6690*/  @P1 IMAD.MOV.U32 R3, RZ, RZ, R5 ;  /* 0x000000ffff031224 */ /* 0x000fca00078e0005 */
[----:B------:R0:W-:Y:S04]  /*66a0*/  @P1 STG.E.U16 desc[UR54][R2.64+0xf0], R86 ;  /* 0x0000f05602001986 */ /* 0x0001e8000c101536 */
[----:B------:R0:W-:Y:S02]  /*66b0*/  @P0 STG.E.U16 desc[UR54][R4.64+0xf2], R87 ;  /* 0x0000f25704000986 */ /* 0x0001e4000c101536 */
.L_x_161:
[----:B------:R-:W-:Y:S05]  /*66c0*/  BSYNC B0 ;  /* 0x0000000000007941 */ /* 0x000fea0003800000 */
.L_x_35:
[----:B0-----:R-:W-:Y:S01]  /*66d0*/  IMAD.U32 R2, RZ, RZ, UR52 ;  /* 0x00000034ff027e24 */ /* 0x001fe2000f8e00ff */
[----:B------:R-:W-:Y:S01]  /*66e0*/  ULDC.64 UR4, c[0x0][0x650] ;  /* 0x0001940000047ab9 */ /* 0x000fe20000000a00 */
[----:B------:R-:W-:Y:S01]  /*66f0*/  IMAD.U32 R3, RZ, RZ, UR53 ;  /* 0x00000035ff037e24 */ /* 0x000fe2000f8e00ff */
[----:B------:R0:W-:Y:S01]  /*6700*/  SYNCS.ARRIVE.TRANS64.A1T0 RZ, [R97+UR50], RZ ;  /* 0x000000ff61ff79a7 */ /* 0x0001e20008100032 */
[----:B------:R-:W-:Y:S01]  /*6710*/  PRMT R0, RZ, 0x7610, R0 ;  /* 0x00007610ff007816 */ /* 0x000fe20000000000 */
[----:B------:R-:W-:Y:S01]  /*6720*/  IMAD.MOV.U32 R18, RZ, RZ, -0x1 ;  /* 0xffffffffff127424 */ /* 0x000fe200078e00ff */
[----:B------:R-:W-:Y:S01]  /*6730*/  LEA R16, P0, R2, R16, 0x1 ;  /* 0x0000001002107211 */ /* 0x000fe200078008ff */
[----:B------:R-:W-:Y:S02]  /*6740*/  IMAD.MOV.U32 R2, RZ, RZ, -0x1 ;  /* 0xffffffffff027424 */ /* 0x000fe400078e00ff */
[----:B------:R-:W-:Y:S01]  /*6750*/  IMAD.MOV.U32 R19, RZ, RZ, -0x1 ;  /* 0xffffffffff137424 */ /* 0x000fe200078e00ff */
[----:B------:R-:W-:-:S02]  /*6760*/  IADD3.X R17, R17, UR41, RZ, P0, !PT ;  /* 0x0000002911117c10 */ /* 0x000fc400087fe4ff */
[----:B------:R-:W-:-:S04]  /*6770*/  ISETP.GE.U32.AND P0, PT, R16, UR4, PT ;  /* 0x0000000410007c0c */ /* 0x000fc8000bf06070 */
[----:B------:R-:W-:-:S13]  /*6780*/  ISETP.GE.U32.AND.EX P0, PT, R17, UR5, PT, P0 ;  /* 0x0000000511007c0c */ /* 0x000fda000bf06100 */
[----:B0-----:R-:W-:Y:S05]  /*6790*/  @P0 BRA `(.L_x_162) ;  /* 0x0000000400700947 */ /* 0x001fea0003800000 */
[----:B------:R-:W0:Y:S01]  /*67a0*/  S2UR UR7, SR_CTAID.X ;  /* 0x00000000000779c3 */ /* 0x000e220000002500 */
[----:B------:R-:W-:Y:S01]  /*67b0*/  ULDC.64 UR4, c[0x0][0x628] ;  /* 0x00018a0000047ab9 */ /* 0x000fe20000000a00 */
[----:B------:R-:W-:Y:S01]  /*67c0*/  ULDC UR6, c[0x0][0x150] ;  /* 0x0000540000067ab9 */ /* 0x000fe20000000800 */
[----:B------:R-:W-:Y:S01]  /*67d0*/  ISETP.NE.U32.AND P0, PT, RZ, UR4, PT ;  /* 0x00000004ff007c0c */ /* 0x000fe2000bf05070 */
[----:B------:R-:W-:Y:S01]  /*67e0*/  ULDC UR15, c[0x0][0x630] ;  /* 0x00018c00000f7ab9 */ /* 0x000fe20000000800 */
[C---:B------:R-:W-:Y:S02]  /*67f0*/  R2UR UR17, R16.reuse ;  /* 0x00000000101172ca */ /* 0x040fe400000e0000 */
[----:B------:R-:W-:Y:S01]  /*6800*/  ISETP.NE.AND.EX P0, PT, RZ, UR5, PT, P0 ;  /* 0x00000005ff007c0c */ /* 0x000fe2000bf05300 */
[----:B------:R-:W1:Y:S01]  /*6810*/  S2UR UR16, SR_CTAID.Y ;  /* 0x00000000001079c3 */ /* 0x000e620000002600 */
[----:B------:R-:W-:Y:S02]  /*6820*/  R2UR UR12, R16 ;  /* 0x00000000100c72ca */ /* 0x000fe400000e0000 */
[----:B------:R-:W-:-:S02]  /*6830*/  R2UR UR13, R17 ;  /* 0x00000000110d72ca */ /* 0x000fc400000e0000 */
[----:B0-----:R-:W-:-:S05]  /*6840*/  I2FP.F32.U32 R0, UR7 ;  /* 0x0000000700007c45 */ /* 0x001fca0008201000 */
[----:B------:R-:W-:Y:S01]  /*6850*/  FMUL R0, R0, UR6 ;  /* 0x0000000600007c20 */ /* 0x000fe20008400000 */
[----:B------:R-:W-:Y:S01]  /*6860*/  ULDC UR6, c[0x0][0x154] ;  /* 0x0000550000067ab9 */ /* 0x000fe20000000800 */
[----:B-1----:R-:W-:-:S04]  /*6870*/  I2FP.F32.U32 R2, UR16 ;  /* 0x0000001000027c45 */ /* 0x002fc80008201000 */
[----:B------:R-:W0:Y:S01]  /*6880*/  F2I.U32.TRUNC.NTZ R0, R0 ;  /* 0x0000000000007305 */ /* 0x000e22000020f000 */
[----:B------:R-:W-:Y:S01]  /*6890*/  FMUL R2, R2, UR6 ;  /* 0x0000000602027c20 */ /* 0x000fe20008400000 */
[----:B------:R-:W-:Y:S06]  /*68a0*/  @!P0 BRA `(.L_x_163) ;  /* 0x0000000000308947 */ /* 0x000fec0003800000 */
        /* <DEDUP_REMOVED lines=12> */
.L_x_163:
[----:B------:R-:W-:Y:S01]  /*6970*/  USHF.R.U64 UR6, UR12, UR15, UR13 ;  /* 0x0000000f0c067299 */ /* 0x000fe2000800120d */
[----:B------:R-:W-:Y:S01]  /*6980*/  R2UR UR5, R17 ;  /* 0x00000000110572ca */ /* 0x000fe200000e0000 */
[----:B------:R-:W-:Y:S01]  /*6990*/  USHF.R.U32.HI UR4, URZ, UR15, UR13 ;  /* 0x0000000f3f047299 */ /* 0x000fe2000801160d */
[----:B------:R-:W1:Y:S01]  /*69a0*/  F2I.U32.TRUNC.NTZ R2, R2 ;  /* 0x0000000200027305 */ /* 0x000e62000020f000 */
[----:B------:R-:W-:Y:S01]  /*69b0*/  UIADD3 UR9, UP0, URZ, -UR6, URZ ;  /* 0x800000063f097290 */ /* 0x000fe2000ff1e03f */
[----:B------:R-:W-:Y:S01]  /*69c0*/  ULDC.64 UR10, c[0x0][0x620] ;  /* 0x00018800000a7ab9 */ /* 0x000fe20000000a00 */
[----:B------:R-:W-:Y:S02]  /*69d0*/  ULDC UR14, c[0x0][0x608] ;  /* 0x00018200000e7ab9 */ /* 0x000fe40000000800 */
[----:B------:R-:W-:Y:S01]  /*69e0*/  UIADD3.X UR4, URZ, ~UR4, URZ, UP0, !UPT ;  /* 0x800000043f047290 */ /* 0x000fe200087fe43f */
[----:B------:R-:W-:Y:S01]  /*69f0*/  ULDC UR15, c[0x0][0x658] ;  /* 0x00019600000f7ab9 */ /* 0x000fe20000000800 */
[----:B------:R-:W-:-:S02]  /*6a00*/  ULDC UR12, c[0x0][0x144] ;  /* 0x00005100000c7ab9 */ /* 0x000fc40000000800 */
[----:B------:R-:W-:Y:S01]  /*6a10*/  UIMAD UR8, UR4, UR10, URZ ;  /* 0x0000000a040872a4 */ /* 0x000fe2000f8e023f */
[----:B------:R-:W-:Y:S02]  /*6a20*/  ULDC UR22, c[0x0][0x148] ;  /* 0x0000520000167ab9 */ /* 0x000fe40000000800 */
[----:B------:R-:W-:Y:S01]  /*6a30*/  UMOV UR4, UR17 ;  /* 0x0000001100047c82 */ /* 0x000fe20008000000 */
[----:B------:R-:W-:Y:S02]  /*6a40*/  UIMAD UR8, UR9, UR11, UR8 ;  /* 0x0000000b090872a4 */ /* 0x000fe4000f8e0208 */
[----:B------:R-:W-:Y:S01]  /*6a50*/  UIMAD.WIDE.U32 UR4, UR9, UR10, UR4 ;  /* 0x0000000a090472a5 */ /* 0x000fe2000f8e0004 */
[----:B0-----:R-:W-:Y:S01]  /*6a60*/  R2UR UR9, R0 ;  /* 0x00000000000972ca */ /* 0x001fe200000e0000 */
[----:B------:R-:W-:Y:S01]  /*6a70*/  ULDC UR20, c[0x0][0x648] ;  /* 0x0001920000147ab9 */ /* 0x000fe20000000800 */
[----:B-1----:R-:W-:Y:S01]  /*6a80*/  R2UR UR13, R2 ;  /* 0x00000000020d72ca */ /* 0x002fe200000e0000 */
[----:B------:R-:W-:Y:S01]  /*6a90*/  UIADD3 UR8, UR5, UR8, URZ ;  /* 0x0000000805087290 */ /* 0x000fe2000fffe03f */
[----:B------:R-:W-:-:S02]  /*6aa0*/  ULDC UR21, c[0x0][0x638] ;  /* 0x00018e0000157ab9 */ /* 0x000fc40000000800 */
[----:B------:R-:W-:Y:S02]  /*6ab0*/  ULDC UR5, c[0x0][0x618] ;  /* 0x0001860000057ab9 */ /* 0x000fe40000000800 */
[----:B------:R-:W-:Y:S02]  /*6ac0*/  USHF.R.U64 UR10, UR4, UR5, UR8 ;  /* 0x00000005040a7299 */ /* 0x000fe40008001208 */
[----:B------:R-:W-:-:S03]  /*6ad0*/  USHF.R.U32.HI UR8, URZ, UR5, UR8 ;  /* 0x000000053f087299 */ /* 0x000fc60008011608 */
[----:B------:R-:W-:Y:S01]  /*6ae0*/  ULDC.64 UR4, c[0x0][0x640] ;  /* 0x0001900000047ab9 */ /* 0x000fe20000000a00 */
[----:B------:R-:W-:Y:S01]  /*6af0*/  USHF.R.U64 UR11, UR10, UR14, UR8 ;  /* 0x0000000e0a0b7299 */ /* 0x000fe20008001208 */
[----:B------:R-:W-:Y:S01]  /*6b00*/  ISETP.NE.U32.AND P0, PT, RZ, UR4, PT ;  /* 0x00000004ff007c0c */ /* 0x000fe2000bf05070 */
[----:B------:R-:W-:Y:S02]  /*6b10*/  USHF.R.U32.HI UR8, URZ, UR14, UR8 ;  /* 0x0000000e3f087299 */ /* 0x000fe40008011608 */
[----:B------:R-:W-:Y:S01]  /*6b20*/  UIADD3 UR9, -UR9, URZ, URZ ;  /* 0x0000003f09097290 */ /* 0x000fe2000fffe13f */
[----:B------:R-:W-:Y:S01]  /*6b30*/  ISETP.NE.AND.EX P0, PT, RZ, UR5, PT, P0 ;  /* 0x00000005ff007c0c */ /* 0x000fe2000bf05300 */
[----:B------:R-:W-:Y:S02]  /*6b40*/  USHF.R.U64 UR17, UR11, UR15, UR8 ;  /* 0x0000000f0b117299 */ /* 0x000fe40008001208 */
[----:B------:R-:W-:Y:S02]  /*6b50*/  UIADD3 UR18, -UR13, URZ, URZ ;  /* 0x0000003f0d127290 */ /* 0x000fe4000fffe13f */
[----:B------:R-:W-:-:S02]  /*6b60*/  USHF.R.U32.HI UR15, URZ, UR15, UR8 ;  /* 0x0000000f3f0f7299 */ /* 0x000fc40008011608 */
[----:B------:R-:W-:Y:S01]  /*6b70*/  UIMAD UR19, UR12, UR9, UR7 ;  /* 0x000000090c1372a4 */ /* 0x000fe2000f8e0207 */
[----:B------:R-:W-:-:S05]  /*6b80*/  UMOV UR14, UR17 ;  /* 0x00000011000e7c82 */ /* 0x000fca0008000000 */
[----:B------:R-:W-:Y:S06]  /*6b90*/  @!P0 BRA `(.L_x_164) ;  /* 0x0000000000288947 */ /* 0x000fec0003800000 */
        /* <DEDUP_REMOVED lines=10> */
.L_x_164:
[----:B------:R-:W-:Y:S01]  /*6c40*/  UISETP.NE.AND UP0, UPT, UR38, URZ, UPT ;  /* 0x0000003f2600728c */ /* 0x000fe2000bf05270 */
[----:B------:R-:W-:Y:S01]  /*6c50*/  IMAD.MOV.U32 R0, RZ, RZ, 0x1 ;  /* 0x00000001ff007424 */ /* 0x000fe200078e00ff */
[----:B------:R-:W-:Y:S01]  /*6c60*/  USHF.R.U64 UR5, UR14, UR20, UR15 ;  /* 0x000000140e057299 */ /* 0x000fe2000800120f */
[----:B------:R-:W-:Y:S01]  /*6c70*/  IMAD.U32 R19, RZ, RZ, UR6 ;  /* 0x00000006ff137e24 */ /* 0x000fe2000f8e00ff */
[----:B------:R-:W-:Y:S02]  /*6c80*/  ULOP3.LUT UR4, UR11, UR47, URZ, 0xc0, !UPT ;  /* 0x0000002f0b047292 */ /* 0x000fe4000f8ec03f */
[----:B------:R-:W-:Y:S02]  /*6c90*/  UIADD3 UR7, -UR5, URZ, URZ ;  /* 0x0000003f05077290 */ /* 0x000fe4000fffe13f */
[----:B------:R-:W-:Y:S02]  /*6ca0*/  UIMAD UR4, UR44, UR5, UR4 ;  /* 0x000000052c0472a4 */ /* 0x000fe4000f8e0204 */
[----:B------:R-:W-:-:S02]  /*6cb0*/  ULOP3.LUT UR10, UR10, UR43, URZ, 0xc0, !UPT ;  /* 0x0000002b0a0a7292 */ /* 0x000fc4000f8ec03f */
[----:B------:R-:W-:Y:S02]  /*6cc0*/  @UP0 UIMAD UR19, UR22, UR18, UR16 ;  /* 0x00000012161302a4 */ /* 0x000fe4000f8e0210 */
[----:B------:R-:W-:Y:S01]  /*6cd0*/  UIMAD UR5, UR7, UR21, UR17 ;  /* 0x00000015070572a4 */ /* 0x000fe2000f8e0211 */
[----:B------:R-:W-:Y:S02]  /*6ce0*/  ULDC UR8, c[0x0][0x600] ;  /* 0x0001800000087ab9 */ /* 0x000fe40000000800 */
[----:B------:R-:W-:Y:S01]  /*6cf0*/  ULDC UR7, c[0x0][0x610] ;  /* 0x0001840000077ab9 */ /* 0x000fe20000000800 */
[----:B------:R-:W-:Y:S02]  /*6d00*/  UIMAD UR5, UR5, UR8, UR10 ;  /* 0x00000008050572a4 */ /* 0x000fe4000f8e020a */
[----:B------:R-:W-:-:S04]  /*6d10*/  UIMAD UR4, UR4, UR7, UR19 ;  /* 0x00000007040472a4 */ /* 0x000fc8000f8e0213 */
[----:B------:R-:W-:Y:S02]  /*6d20*/  USEL UR7, UR5, UR4, !UP0 ;  /* 0x0000000405077287 */ /* 0x000fe4000c000000 */
[----:B------:R-:W-:-:S04]  /*6d30*/  USEL UR4, UR4, UR5, !UP0 ;  /* 0x0000000504047287 */ /* 0x000fc8000c000000 */
[----:B------:R-:W-:Y:S02]  /*6d40*/  IMAD.U32 R2, RZ, RZ, UR7 ;  /* 0x00000007ff027e24 */ /* 0x000fe4000f8e00ff */
[----:B------:R-:W-:-:S07]  /*6d50*/  IMAD.U32 R18, RZ, RZ, UR4 ;  /* 0x00000004ff127e24 */ /* 0x000fce000f8e00ff */
.L_x_162:
[----:B------:R-:W-:Y:S01]  /*6d60*/  UIADD3 UR45, UR36, UR45, URZ ;  /* 0x0000002d242d7290 */ /* 0x000fe2000fffe03f */
[----:B------:R-:W-:Y:S02]  /*6d70*/  LOP3.LUT P0, RZ, R0, 0xff, RZ, 0xc0, !PT ;  /* 0x000000ff00ff7812 */ /* 0x000fe4000780c0ff */
[----:B------:R-:W-:Y:S01]  /*6d80*/  LOP3.LUT R100, R100, 0x1, RZ, 0x3c, !PT ;  /* 0x0000000164647812 */ /* 0x000fe200078e3cff */
[----:B------:R-:W-:Y:S02]  /*6d90*/  USHF.R.U32.HI UR4, URZ, 0x2, UR45 ;  /* 0x000000023f047899 */ /* 0x000fe4000801162d */
[----:B------:R-:W-:Y:S02]  /*6da0*/  UISETP.GT.U32.AND UP0, UPT, UR45, 0x3, UPT ;  /* 0x000000032d00788c */ /* 0x000fe4000bf04070 */
[----:B------:R-:W-:Y:S02]  /*6db0*/  ULOP3.LUT UR4, UR4, 0x1, URZ, 0xc0, !UPT ;  /* 0x0000000104047892 */ /* 0x000fe4000f8ec03f */
[----:B------:R-:W-:-:S02]  /*6dc0*/  UISETP.LT.U32.AND UP0, UPT, UR36, 0x4, UP0 ;  /* 0x000000042400788c */ /* 0x000fc40008701070 */
[----:B------:R-:W-:Y:S02]  /*6dd0*/  UISETP.NE.U32.AND UP1, UPT, UR4, 0x1, UPT ;  /* 0x000000010400788c */ /* 0x000fe4000bf25070 */
[----:B------:R-:W-:Y:S02]  /*6de0*/  USEL UR5, URZ, 0x1, !UP0 ;  /* 0x000000013f057887 */ /* 0x000fe4000c000000 */
[----:B------:R-:W-:Y:S02]  /*6df0*/  UISETP.GT.U32.AND UP1, UPT, UR36, 0x3, !UP1 ;  /* 0x000000032400788c */ /* 0x000fe4000cf24070 */
[----:B------:R-:W-:Y:S02]  /*6e00*/  ULOP3.LUT UR45, UR45, 0x3, URZ, 0xc0, !UPT ;  /* 0x000000032d2d7892 */ /* 0x000fe4000f8ec03f */
[----:B------:R-:W-:-:S04]  /*6e10*/  USEL UR4, URZ, 0x1, !UP1 ;  /* 0x000000013f047887 */ /* 0x000fc8000c800000 */
[----:B------:R-:W-:Y:S01]  /*6e20*/  ULOP3.LUT UR48, UR4, UR48, UR5, 0x96, !UPT ;  /* 0x0000003004307292 */ /* 0x000fe2000f8e9605 */
[----:B------:R-:W-:Y:S11]  /*6e30*/  @P0 BRA `(.L_x_165) ;  /* 0xffffffa8006c0947 */ /* 0x000ff6000383ffff */
[----:B------:R-:W-:Y:S05]  /*6e40*/  EXIT ;  /* 0x000000000000794d */ /* 0x000fea0003800000 */
.L_x_16:
[----:B------:R-:W-:-:S08]  /*6e50*/  ISETP.NE.AND P0, PT, RZ, UR6, PT ;  /* 0x00000006ff007c0c */ /* 0x000fd0000bf05270 */
[----:B-----5:R-:W0:-:S00]  /*6e60*/  USETMAXREG.DEALLOC.CTAPOOL 0x28 ;  /* 0x00000028000079c8 */ /* 0x020e0000080e0500 */
[----:B------:R-:W-:Y:S05]  /*6e70*/  @P0 EXIT ;  /* 0x000000000000094d */ /* 0x000fea0003800000 */
[----:B0-----:R-:W-:Y:S01]  /*6e80*/  LOP3.LUT P0, RZ, R0, 0xff, RZ, 0xc0, !PT ;  /* 0x000000ff00ff7812 */ /* 0x001fe2000780c0ff */
[----:B------:R-:W-:Y:S02]  /*6e90*/  IMAD.MOV.U32 R8, RZ, RZ, 0x1 ;  /* 0x00000001ff087424 */ /* 0x000fe400078e00ff */
[----:B------:R-:W-:-:S10]  /*6ea0*/  IMAD.MOV.U32 R0, RZ, RZ, RZ ;  /* 0x000000ffff007224 */ /* 0x000fd400078e00ff */
[----:B------:R-:W-:Y:S05]  /*6eb0*/  @!P0 BRA `(.L_x_166) ;  /* 0x0000000c00648947 */ /* 0x000fea0003800000 */
[----:B------:R-:W0:Y:S01]  /*6ec0*/  S2UR UR8, SR_CgaCtaId ;  /* 0x00000000000879c3 */ /* 0x000e220000008800 */
[----:B------:R-:W-:Y:S01]  /*6ed0*/  LOP3.LUT P0, RZ, R3, 0x1f, RZ, 0xc0, !PT ;  /* 0x0000001f03ff7812 */ /* 0x000fe2000780c0ff */
[----:B------:R-:W-:Y:S01]  /*6ee0*/  ULDC UR5, c[0x0][0x658] ;  /* 0x0001960000057ab9 */ /* 0x000fe20000000800 */
[----:B------:R-:W-:Y:S01]  /*6ef0*/  UMOV UR6, 0xffffffff ;  /* 0xffffffff00067882 */ /* 0x000fe20000000000 */
[----:B------:R-:W-:Y:S01]  /*6f00*/  BSSY B0, `(.L_x_166) ;  /* 0x00000d4000007945 */ /* 0x000fe20003800000 */
[----:B------:R-:W-:Y:S01]  /*6f10*/  USHF.L.U32 UR6, UR6, UR5, URZ ;  /* 0x0000000506067299 */ /* 0x000fe2000800063f */
[C---:B------:R-:W-:Y:S01]  /*6f20*/  ISETP.NE.AND P3, PT, R4.reuse, RZ, PT ;  /* 0x000000ff0400720c */ /* 0x040fe20003f65270 */
[----:B------:R-:W-:Y:S01]  /*6f30*/  IMAD.MOV.U32 R10, RZ, RZ, 0x1 ;  /* 0x00000001ff0a7424 */ /* 0x000fe200078e00ff */
[----:B------:R-:W-:Y:S01]  /*6f40*/  ISETP.NE.OR P0, PT, R4, RZ, !P0 ;  /* 0x000000ff0400720c */ /* 0x000fe20004705670 */
[----:B------:R-:W-:Y:S01]  /*6f50*/  IMAD.MOV.U32 R8, RZ, RZ, 0x1 ;  /* 0x00000001ff087424 */ /* 0x000fe200078e00ff */
[----:B------:R-:W-:Y:S01]  /*6f60*/  ULDC UR4, c[0x0][0x600] ;  /* 0x0001800000047ab9 */ /* 0x000fe20000000800 */
[----:B------:R-:W-:Y:S01]  /*6f70*/  IMAD.MOV.U32 R0, RZ, RZ, RZ ;  /* 0x000000ffff007224 */ /* 0x000fe200078e00ff */
[----:B------:R-:W-:Y:S01]  /*6f80*/  UMOV UR7, 0x1 ;  /* 0x0000000100077882 */ /* 0x000fe20000000000 */
[----:B------:R-:W-:-:S02]  /*6f90*/  UIADD3 UR21, UR37, 0x1, URZ ;  /* 0x0000000125157890 */ /* 0x000fc4000fffe03f */
[----:B------:R-:W-:Y:S02]  /*6fa0*/  ULOP3.LUT UR13, UR40, 0x2, URZ, 0xfc, !UPT ;  /* 0x00000002280d7892 */ /* 0x000fe4000f8efc3f */
[----:B------:R-:W-:Y:S02]  /*6fb0*/  UIADD3 UR4, UR4, -0x1, URZ ;  /* 0xffffffff04047890 */ /* 0x000fe4000fffe03f */
[----:B------:R-:W-:Y:S02]  /*6fc0*/  USHF.L.U32 UR5, UR7, UR5, URZ ;  /* 0x0000000507057299 */ /* 0x000fe4000800063f */
[----:B------:R-:W-:Y:S01]  /*6fd0*/  ULOP3.LUT UR6, URZ, UR6, URZ, 0x33, !UPT ;  /* 0x000000063f067292 */ /* 0x000fe2000f8e333f */
[----:B------:R-:W-:Y:S01]  /*6fe0*/  ULDC.64 UR30, c[0x0][0x198] ;  /* 0x00006600001e7ab9 */ /* 0x000fe20000000a00 */
[----:B0-----:R-:W-:-:S10]  /*6ff0*/  IMAD.U32 R9, RZ, RZ, UR8 ;  /* 0x00000008ff097e24 */ /* 0x001fd4000f8e00ff */
.L_x_178:
[----:B------:R-:W-:-:S03]  /*7000*/  UMOV UR7, 0xffffffff ;  /* 0xffffffff00077882 */ /* 0x000fc60000000000 */
[----:B------:R-:W-:Y:S05]  /*7010*/  BRA.DIV UR7, `(.L_x_167) ;  /* 0x0000001207247947 */ /* 0x000fea000b800000 */
[----:B------:R-:W-:-:S13]  /*7020*/  ELECT P6, URZ, PT ;  /* 0x00000000003f782f */ /* 0x000fda00038c0000 */
.L_x_191:
[----:B------:R-:W0:Y:S01]  /*7030*/  LDC R3, c[0x0][0x28c] ;  /* 0x0000a300ff037b82 */ /* 0x000e220000000800 */
[----:B------:R-:W-:Y:S01]  /*7040*/  BSSY B1, `(.L_x_168) ;  /* 0x0000049000017945 */ /* 0x000fe20003800000 */
[----:B0-----:R-:W-:-:S13]  /*7050*/  ISETP.LT.OR P6, PT, R3, 0x1, !P6 ;  /* 0x000000010300780c */ /* 0x001fda00077c1670 */
[----:B------:R-:W-:Y:S05]  /*7060*/  @P6 BRA `(.L_x_169) ;  /* 0x0000000400186947 */ /* 0x000fea0003800000 */
[----:B------:R-:W-:Y:S02]  /*7070*/  IMAD R9, R18, 0x2, R9 ;  /* 0x0000000212097824 */ /* 0x000fe400078e0209 */
[----:B------:R-:W-:Y:S02]  /*7080*/  IMAD.SHL.U32 R6, R2, 0x80, RZ ;  /* 0x0000008002067824 */ /* 0x000fe400078e00ff */
[----:B------:R-:W-:Y:S02]  /*7090*/  IMAD.MOV.U32 R13, RZ, RZ, RZ ;  /* 0x000000ffff0d7224 */ /* 0x000fe400078e00ff */
[----:B------:R-:W-:Y:S02]  /*70a0*/  IMAD.U32 R14, RZ, RZ, UR21 ;  /* 0x00000015ff0e7e24 */ /* 0x000fe4000f8e00ff */
[----:B------:R-:W-:Y:S02]  /*70b0*/  IMAD.MOV.U32 R2, RZ, RZ, R8 ;  /* 0x000000ffff027224 */ /* 0x000fe400078e0008 */
[----:B------:R-:W-:-:S02]  /*70c0*/  IMAD.MOV.U32 R4, RZ, RZ, R0 ;  /* 0x000000ffff047224 */ /* 0x000fc400078e0000 */
[----:B------:R-:W-:-:S07]  /*70d0*/  IMAD.SHL.U32 R7, R9, 0x20, RZ ;  /* 0x0000002009077824 */ /* 0x000fce00078e00ff */
.L_x_173:
[----:B------:R-:W0:Y:S01]  /*70e0*/  S2UR UR7, SR_CgaCtaId ;  /* 0x00000000000779c3 */ /* 0x000e220000008800 */
[----:B------:R-:W-:Y:S02]  /*70f0*/  MOV R12, 0x400 ;  /* 0x00000400000c7802 */ /* 0x000fe40000000f00 */
[----:B------:R-:W-:-:S05]  /*7100*/  SHF.L.U32 R3, R2, 0x1f, RZ ;  /* 0x0000001f02037819 */ /* 0x000fca00000006ff */
[----:B------:R-:W1:Y:S01]  /*7110*/  @!P3 LDC R5, c[0x0][0x500] ;  /* 0x00014000ff05bb82 */ /* 0x000e620000000800 */
[----:B0-----:R-:W-:-:S05]  /*7120*/  IMAD.U32 R9, RZ, RZ, UR7 ;  /* 0x00000007ff097e24 */ /* 0x001fca000f8e00ff */
[----:B------:R-:W-:-:S05]  /*7130*/  LEA R11, R9, R12, 0x18 ;  /* 0x0000000c090b7211 */ /* 0x000fca00078ec0ff */
[----:B------:R-:W-:-:S04]  /*7140*/  IMAD R12, R4, 0x8, R11 ;  /* 0x00000008040c7824 */ /* 0x000fc800078e020b */
[----:B------:R-:W0:Y:S02]  /*7150*/  SYNCS.PHASECHK.TRANS64.TRYWAIT P1, [R12+URZ+0x20], R3 ;  /* 0x000020030c0075a7 */ /* 0x000e24000802017f */
[----:B01----:R-:W-:Y:S05]  /*7160*/  @!P1 BRA `(.L_x_170) ;  /* 0x0000000c00f09947 */ /* 0x003fea0003800000 */
.L_x_192:
[----:B------:R-:W-:Y:S01]  /*7170*/  UPRMT UR7, UR13, 0x9910, URZ ;  /* 0x000099100d077896 */ /* 0x000fe2000800003f */
[----:B------:R1:W-:Y:S03]  /*7180*/  @!P3 SYNCS.ARRIVE.TRANS64 RZ, [R12+URZ], R5 ;  /* 0x000000050cffb9a7 */ /* 0x0003e6000800003f */
[----:B------:R-:W-:-:S06]  /*7190*/  UISETP.NE.AND UP0, UPT, UR7, 0x2, UPT ;  /* 0x000000020700788c */ /* 0x000fcc000bf05270 */
[----:B------:R-:W-:-:S13]  /*71a0*/  PLOP3.LUT P1, PT, PT, PT, UP0, 0x80, 0x0 ;  /* 0x000000000000781c */ /* 0x000fda0003f2f008 */
[----:B-1----:R-:W-:Y:S05]  /*71b0*/  @P1 BRA `(.L_x_171) ;  /* 0x0000000000041947 */ /* 0x002fea0003800000 */
[----:B------:R-:W-:Y:S01]  /*71c0*/  BPT.TRAP 0x1 ;  /* 0x000000040000795c */ /* 0x000fe20000300000 */
.L_x_171:
[----:B------:R-:W-:Y:S05]  /*71d0*/  @P0 BRA `(.L_x_172) ;  /* 0x0000000000040947 */ /* 0x000fea0003800000 */
[----:B------:R-:W-:Y:S01]  /*71e0*/  BPT.TRAP 0x1 ;  /* 0x000000040000795c */ /* 0x000fe20000300000 */
.L_x_172:
[----:B0-----:R-:W-:Y:S01]  /*71f0*/  IMAD R3, R4, 0x4, R9 ;  /* 0x0000000404037824 */ /* 0x001fe200078e0209 */
[----:B------:R-:W-:Y:S01]  /*7200*/  R2UR UR34, R13 ;  /* 0x000000000d2272ca */ /* 0x000fe200000e0000 */
[----:B------:R-:W-:Y:S01]  /*7210*/  VIADD R14, R14, 0xffffffff ;  /* 0xffffffff0e0e7836 */ /* 0x000fe20000000000 */
[----:B------:R-:W-:Y:S01]  /*7220*/  R2UR UR33, R12 ;  /* 0x000000000c2172ca */ /* 0x000fe200000e0000 */
[----:B------:R-:W-:Y:S01]  /*7230*/  IMAD.SHL.U32 R3, R3, 0x800, RZ ;  /* 0x0000080003037824 */ /* 0x000fe200078e00ff */
[----:B------:R-:W-:Y:S01]  /*7240*/  R2UR UR36, R19 ;  /* 0x00000000132472ca */ /* 0x000fe200000e0000 */
[----:B------:R-:W-:Y:S01]  /*7250*/  UIADD3 UR14, UP0, UR30, 0xf0, URZ ;  /* 0x000000f01e0e7890 */ /* 0x000fe2000ff1e03f */
[----:B------:R-:W-:Y:S01]  /*7260*/  R2UR UR35, R7 ;  /* 0x00000000072372ca */ /* 0x000fe200000e0000 */
[--C-:B------:R-:W-:Y:S01]  /*7270*/  IMAD R3, R3, 0x2, R11.reuse ;  /* 0x0000000203037824 */ /* 0x100fe200078e020b */
[----:B------:R-:W-:Y:S01]  /*7280*/  R2UR UR19, R6 ;  /* 0x00000000061372ca */ /* 0x000fe200000e0000 */
[----:B------:R-:W-:Y:S01]  /*7290*/  IMAD R11, R4, 0x8000, R11 ;  /* 0x00008000040b7824 */ /* 0x000fe200078e020b */
[----:B------:R-:W-:Y:S01]  /*72a0*/  UIADD3 UR42, UP1, UR30, 0x1f0, URZ ;  /* 0x000001f01e2a7890 */ /* 0x000fe2000ff3e03f */
[----:B------:R-:W-:Y:S01]  /*72b0*/  ISETP.GT.AND P2, PT, R14, 0x1, PT ;  /* 0x000000010e00780c */ /* 0x000fe20003f44270 */
[----:B------:R-:W-:Y:S01]  /*72c0*/  UIADD3.X UR15, URZ, UR31, URZ, UP0, !UPT ;  /* 0x0000001f3f0f7290 */ /* 0x000fe200087fe43f */
[----:B------:R-:W-:Y:S01]  /*72d0*/  R2UR UR24, R3 ;  /* 0x00000000031872ca */ /* 0x000fe200000e0000 */
[----:B------:R-:W-:Y:S01]  /*72e0*/  UIADD3 UR26, UR34, 0x40, URZ ;  /* 0x00000040221a7890 */ /* 0x000fe2000fffe03f */
[----:B------:R-:W-:Y:S01]  /*72f0*/  R2UR UR8, R11 ;  /* 0x000000000b0872ca */ /* 0x000fe200000e0000 */
[----:B------:R-:W-:Y:S01]  /*7300*/  UIADD3.X UR43, URZ, UR31, URZ, UP1, !UPT ;  /* 0x0000001f3f2b7290 */ /* 0x000fe20008ffe43f */
[----:B------:R-:W-:Y:S01]  /*7310*/  VIADD R4, R4, 0x1 ;  /* 0x0000000104047836 */ /* 0x000fe20000000000 */
[----:B------:R-:W-:Y:S01]  /*7320*/  UMOV UR7, 0x30000 ;  /* 0x0003000000077882 */ /* 0x000fe20000000000 */
[----:B------:R-:W-:Y:S01]  /*7330*/  UMOV UR22, 0x0 ;  /* 0x0000000000167882 */ /* 0x000fe20000000000 */
[----:B------:R-:W-:Y:S01]  /*7340*/  UMOV UR23, 0x10000000 ;  /* 0x1000000000177882 */ /* 0x000fe20000000000 */
[----:B------:R-:W-:Y:S01]  /*7350*/  UMOV UR25, UR33 ;  /* 0x0000002100197c82 */ /* 0x000fe20008000000 */
[----:B------:R-:W-:Y:S01]  /*7360*/  ISETP.NE.AND P1, PT, R4, 0x4, PT ;  /* 0x000000040400780c */ /* 0x000fe20003f25270 */
[----:B------:R-:W-:Y:S01]  /*7370*/  UMOV UR28, UR36 ;  /* 0x00000024001c7c82 */ /* 0x000fe20008000000 */
[----:B------:R-:W-:Y:S01]  /*7380*/  UMOV UR27, UR35 ;  /* 0x00000023001b7c82 */ /* 0x000fe20008000000 */
[----:B------:R-:W-:Y:S01]  /*7390*/  UMOV UR17, UR33 ;  /* 0x0000002100117c82 */ /* 0x000fe20008000000 */
[----:B------:R-:W-:Y:S01]  /*73a0*/  UIADD3 UR32, UR24, 0x180, URZ ;  /* 0x0000018018207890 */ /* 0x000fe2000fffe03f */
[----:B------:R-:W-:Y:S01]  /*73b0*/  SEL R3, RZ, 0x1, P1 ;  /* 0x00000001ff037807 */ /* 0x000fe20000800000 */
[----:B------:R-:W-:Y:S01]  /*73c0*/  UIADD3 UR24, UR24, 0x2180, URZ ;  /* 0x0000218018187890 */ /* 0x000fe2000fffe03f */
[----:B------:R-:W-:Y:S01]  /*73d0*/  VIADD R13, R13, 0x80 ;  /* 0x000000800d0d7836 */ /* 0x000fe20000000000 */
[----:B------:R-:W-:Y:S01]  /*73e0*/  UIADD3 UR16, UR8, 0x10180, URZ ;  /* 0x0001018008107890 */ /* 0x000fe2000fffe03f */
[----:B------:R-:W-:Y:S01]  /*73f0*/  LOP3.LUT R2, R2, R3, RZ, 0x3c, !PT ;  /* 0x0000000302027212 */ /* 0x000fe200078e3cff */
[----:B------:R-:W-:Y:S01]  /*7400*/  UIADD3 UR8, UR8, 0x14180, URZ ;  /* 0x0001418008087890 */ /* 0x000fe2000fffe03f */
[----:B------:R-:W-:Y:S01]  /*7410*/  SEL R4, R4, RZ, P1 ;  /* 0x000000ff04047207 */ /* 0x000fe20000800000 */
[----:B------:R-:W-:Y:S01]  /*7420*/  UMOV UR18, UR34 ;  /* 0x0000002200127c82 */ /* 0x000fe20008000000 */
[----:B------:R-:W-:Y:S01]  /*7430*/  UMOV UR20, UR36 ;  /* 0x0000002400147c82 */ /* 0x000fe20008000000 */
[----:B------:R0:W-:Y:S01]  /*7440*/  UTMALDG.3D.MULTICAST [UR32], [UR14], UR7, desc[UR22] ;  /* 0x000016200e0073b4 */ /* 0x0001e20008011807 */
[----:B------:R-:W-:Y:S01]  /*7450*/  UMOV UR9, UR33 ;  /* 0x0000002100097c82 */ /* 0x000fe20008000000 */
[----:B------:R-:W-:Y:S01]  /*7460*/  UMOV UR11, UR19 ;  /* 0x00000013000b7c82 */ /* 0x000fe20008000000 */
[----:B------:R-:W-:Y:S01]  /*7470*/  UMOV UR12, UR36 ;  /* 0x00000024000c7c82 */ /* 0x000fe20008000000 */
[----:B------:R-:W-:Y:S01]  /*7480*/  UMOV UR10, UR26 ;  /* 0x0000001a000a7c82 */ /* 0x000fe20008000000 */
[----:B------:R0:W-:Y:S01]  /*7490*/  UTMALDG.3D.MULTICAST [UR24], [UR14], UR7, desc[UR22] ;  /* 0x000016180e0073b4 */ /* 0x0001e20008011807 */
[----:B------:R0:W-:Y:S01]  /*74a0*/  UTMALDG.3D [UR16], [UR42], desc[UR22] ;  /* 0x000016102a0075b4 */ /* 0x0001e20008011000 */
[----:B------:R0:W-:Y:S02]  /*74b0*/  UTMALDG.3D [UR8], [UR42], desc[UR22] ;  /* 0x000016082a0075b4 */ /* 0x0001e40008011000 */
[----:B0-----:R-:W-:Y:S05]  /*74c0*/  @P2 BRA `(.L_x_173) ;  /* 0xfffffffc00042947 */ /* 0x001fea000383ffff */
.L_x_169:
[----:B------:R-:W-:Y:S05]  /*74d0*/  BSYNC B1 ;  /* 0x0000000000017941 */ /* 0x000fea0003800000 */
.L_x_168:
[----:B------:R-:W-:Y:S01]  /*74e0*/  LOP3.LUT P4, RZ, R10, 0xff, RZ, 0xc0, !PT ;  /* 0x000000ff0aff7812 */ /* 0x000fe2000788c0ff */
[----:B------:R-:W-:Y:S01]  /*74f0*/  VIADD R0, R0, UR37 ;  /* 0x0000002500007c36 */ /* 0x000fe20008000000 */
[----:B------:R-:W-:Y:S01]  /*7500*/  ULDC.64 UR8, c[0x0][0x650] ;  /* 0x0001940000087ab9 */ /* 0x000fe20000000a00 */
[----:B------:R-:W-:Y:S01]  /*7510*/  IMAD.U32 R3, RZ, RZ, UR37 ;  /* 0x00000025ff037e24 */ /* 0x000fe2000f8e00ff */
[----:B------:R-:W-:Y:S01]  /*7520*/  BSSY B1, `(.L_x_174) ;  /* 0x000006f000017945 */ /* 0x000fe20003800000 */
[----:B------:R-:W-:Y:S01]  /*7530*/  IMAD.MOV.U32 R18, RZ, RZ, -0x1 ;  /* 0xffffffffff127424 */ /* 0x000fe200078e00ff */
[----:B------:R-:W-:Y:S01]  /*7540*/  SHF.R.U32.HI R2, RZ, 0x2, R0 ;  /* 0x00000002ff027819 */ /* 0x000fe20000011600 */
[----:B------:R-:W-:Y:S01]  /*7550*/  IMAD.MOV.U32 R19, RZ, RZ, -0x1 ;  /* 0xffffffffff137424 */ /* 0x000fe200078e00ff */
[----:B------:R-:W-:Y:S02]  /*7560*/  ISETP.GT.U32.AND P1, PT, R0, 0x3, PT ;  /* 0x000000030000780c */ /* 0x000fe40003f24070 */
[----:B------:R-:W-:-:S02]  /*7570*/  LOP3.LUT R2, R2, 0x1, RZ, 0xc0, !PT ;  /* 0x0000000102027812 */ /* 0x000fc400078ec0ff */
[C---:B------:R-:W-:Y:S01]  /*7580*/  ISETP.LT.U32.AND P1, PT, R3.reuse, 0x4, P1 ;  /* 0x000000040300780c */ /* 0x040fe20000f21070 */
[----:B------:R-:W0:Y:S01]  /*7590*/  @P4 S2R R9, SR_CgaCtaId ;  /* 0x0000000000094919 */ /* 0x000e220000008800 */
[----:B------:R-:W-:Y:S02]  /*75a0*/  @P4 MOV R4, 0x400 ;  /* 0x0000040000044802 */ /* 0x000fe40000000f00 */
[----:B------:R-:W-:Y:S02]  /*75b0*/  ISETP.NE.U32.AND P2, PT, R2, 0x1, PT ;  /* 0x000000010200780c */ /* 0x000fe40003f45070 */
[----:B------:R-:W-:Y:S02]  /*75c0*/  LOP3.LUT R0, R0, 0x3, RZ, 0xc0, !PT ;  /* 0x0000000300007812 */ /* 0x000fe400078ec0ff */
[----:B------:R-:W-:Y:S02]  /*75d0*/  ISETP.GT.U32.AND P2, PT, R3, 0x3, !P2 ;  /* 0x000000030300780c */ /* 0x000fe40005744070 */
[----:B------:R-:W-:-:S02]  /*75e0*/  SEL R3, RZ, 0x1, !P1 ;  /* 0x00000001ff037807 */ /* 0x000fc40004800000 */
[----:B------:R-:W-:Y:S02]  /*75f0*/  SEL R2, RZ, 0x1, !P2 ;  /* 0x00000001ff027807 */ /* 0x000fe40005000000 */
[----:B------:R-:W-:Y:S02]  /*7600*/  PRMT R10, RZ, 0x7610, R10 ;  /* 0x00007610ff0a7816 */ /* 0x000fe4000000000a */
[--C-:B------:R-:W-:Y:S01]  /*7610*/  LOP3.LUT R8, R2, R8, R3.reuse, 0x96, !PT ;  /* 0x0000000802087212 */ /* 0x100fe200078e9603 */
[----:B------:R-:W-:Y:S01]  /*7620*/  IMAD.MOV.U32 R2, RZ, RZ, -0x1 ;  /* 0xffffffffff027424 */ /* 0x000fe200078e00ff */
[----:B------:R-:W-:Y:S02]  /*7630*/  PRMT R3, RZ, 0x7610, R3 ;  /* 0x00007610ff037816 */ /* 0x000fe40000000003 */
[----:B0-----:R-:W-:-:S04]  /*7640*/  @P4 LEA R4, R9, R4, 0x18 ;  /* 0x0000000409044211 */ /* 0x001fc800078ec0ff */
[----:B------:R0:W-:Y:S01]  /*7650*/  @P4 SYNCS.ARRIVE.TRANS64.A1T0 RZ, [R4+URZ+0x78], RZ ;  /* 0x000078ff04ff49a7 */ /* 0x0001e2000810003f */
[----:B------:R-:W-:-:S04]  /*7660*/  IADD3 R16, P4, R16, UR52, RZ ;  /* 0x0000003410107c10 */ /* 0x000fc8000ff9e0ff */
[----:B------:R-:W-:Y:S02]  /*7670*/  IADD3.X R17, R17, UR39, RZ, P4, !PT ;  /* 0x0000002711117c10 */ /* 0x000fe4000a7fe4ff */
        /* <DEDUP_REMOVED lines=8> */
[----:B------:R-:W-:Y:S01]  /*7700*/  ULDC UR14, c[0x0][0x154] ;  /* 0x00005500000e7ab9 */ /* 0x000fe20000000800 */
[----:B------:R-:W-:Y:S01]  /*7710*/  IMAD.MOV.U32 R2, RZ, RZ, R16 ;  /* 0x000000ffff027224 */ /* 0x000fe200078e0010 */
[----:B------:R-:W-:Y:S01]  /*7720*/  ISETP.NE.AND.EX P1, PT, RZ, UR9, PT, P1 ;  /* 0x00000009ff007c0c */ /* 0x000fe2000bf25310 */
[----:B------:R-:W1:Y:S01]  /*7730*/  S2UR UR12, SR_CTAID.Y ;  /* 0x00000000000c79c3 */ /* 0x000e620000002600 */
[----:B0-----:R-:W-:-:S05]  /*7740*/  I2FP.F32.U32 R3, UR7 ;  /* 0x0000000700037c45 */ /* 0x001fca0008201000 */
[----:B------:R-:W-:Y:S01]  /*7750*/  FMUL R12, R3, UR10 ;  /* 0x0000000a030c7c20 */ /* 0x000fe20008400000 */
[----:B------:R-:W-:-:S05]  /*7760*/  IMAD.MOV.U32 R3, RZ, RZ, R17 ;  /* 0x000000ffff037224 */ /* 0x000fca00078e0011 */
[----:B------:R-:W-:Y:S05]  /*7770*/  @!P1 BRA `(.L_x_176) ;  /* 0x0000000000289947 */ /* 0x000fea0003800000 */
[----:B------:R-:W-:Y:S02]  /*7780*/  ULDC UR10, c[0x0][0x634] ;  /* 0x00018d00000a7ab9 */ /* 0x000fe40000000800 */
[----:B------:R-:W-:-:S05]  /*7790*/  IADD3 R7, P1, R16, UR10, RZ ;  /* 0x0000000a10077c10 */ /* 0x000fca000ff3e0ff */
[----:B------:R-:W-:-:S04]  /*77a0*/  IMAD.X R11, RZ, RZ, R17, P1 ;  /* 0x000000ffff0b7224 */ /* 0x000fc800008e0611 */
[----:B------:R-:W-:-:S04]  /*77b0*/  IMAD.WIDE.U32 R4, R11, UR8, RZ ;  /* 0x000000080b047c25 */ /* 0x000fc8000f8e00ff */
[----:B------:R-:W-:-:S04]  /*77c0*/  IMAD.WIDE.U32 R4, P1, R7, UR9, R4 ;  /* 0x0000000907047c25 */ /* 0x000fc8000f820004 */
[----:B------:R-:W-:-:S04]  /*77d0*/  IMAD.WIDE.U32 R6, R7, UR8, RZ ;  /* 0x0000000807067c25 */ /* 0x000fc8000f8e00ff */
[----:B------:R-:W-:Y:S01]  /*77e0*/  IMAD.X R3, RZ, RZ, RZ, P1 ;  /* 0x000000ffff037224 */ /* 0x000fe200008e06ff */
[----:B------:R-:W-:Y:S01]  /*77f0*/  IADD3 RZ, P1, R7, R4, RZ ;  /* 0x0000000407ff7210 */ /* 0x000fe20007f3e0ff */
[----:B------:R-:W-:-:S04]  /*7800*/  IMAD.MOV.U32 R2, RZ, RZ, R5 ;  /* 0x000000ffff027224 */ /* 0x000fc800078e0005 */
[----:B------:R-:W-:-:S08]  /*7810*/  IMAD.WIDE.U32.X R2, R11, UR9, R2, P1 ;  /* 0x000000090b027c25 */ /* 0x000fd000088e0402 */
.L_x_176:
[--C-:B------:R-:W-:Y:S01]  /*7820*/  SHF.R.U64 R19, R2, UR11, R3.reuse ;  /* 0x0000000b02137c19 */ /* 0x100fe20008001203 */
[----:B------:R-:W0:Y:S01]  /*7830*/  F2I.U32.TRUNC.NTZ R12, R12 ;  /* 0x0000000c000c7305 */ /* 0x000e22000020f000 */
[----:B------:R-:W-:Y:S01]  /*7840*/  SHF.R.U32.HI R2, RZ, UR11, R3 ;  /* 0x0000000bff027c19 */ /* 0x000fe20008011603 */
[----:B------:R-:W-:Y:S01]  /*7850*/  ULDC.64 UR8, c[0x0][0x620] ;  /* 0x0001880000087ab9 */ /* 0x000fe20000000a00 */
[----:B------:R-:W-:Y:S01]  /*7860*/  IADD3 R5, P1, RZ, -R19, RZ ;  /* 0x80000013ff057210 */ /* 0x000fe20007f3e0ff */
[----:B------:R-:W3:Y:S01]  /*7870*/  LDC R11, c[0x0][0x610] ;  /* 0x00018400ff0b7b82 */ /* 0x000ee20000000800 */
[----:B-1----:R-:W-:Y:S01]  /*7880*/  I2FP.F32.U32 R4, UR12 ;  /* 0x0000000c00047c45 */ /* 0x002fe20008201000 */
[----:B------:R-:W-:Y:S01]  /*7890*/  ULDC UR11, c[0x0][0x658] ;  /* 0x00019600000b7ab9 */ /* 0x000fe20000000800 */
[----:B------:R-:W-:Y:S01]  /*78a0*/  ULDC UR16, c[0x0][0x648] ;  /* 0x0001920000107ab9 */ /* 0x000fe20000000800 */
[----:B------:R-:W-:Y:S02]  /*78b0*/  IMAD.X R2, RZ, RZ, ~R2, P1 ;  /* 0x000000ffff027224 */ /* 0x000fe400008e0e02 */
[----:B------:R-:W-:Y:S01]  /*78c0*/  FMUL R6, R4, UR14 ;  /* 0x0000000e04067c20 */ /* 0x000fe20008400000 */
[----:B------:R-:W-:Y:S01]  /*78d0*/  ULDC.64 UR14, c[0x0][0x640] ;  /* 0x00019000000e7ab9 */ /* 0x000fe20000000a00 */
[----:B------:R-:W-:Y:S01]  /*78e0*/  IMAD R4, R2, UR8, RZ ;  /* 0x0000000802047c24 */ /* 0x000fe2000f8e02ff */
[----:B------:R-:W-:Y:S01]  /*78f0*/  ISETP.NE.U32.AND P1, PT, RZ, UR14, PT ;  /* 0x0000000eff007c0c */ /* 0x000fe2000bf25070 */
[C---:B------:R-:W-:Y:S01]  /*7900*/  IMAD.WIDE.U32 R2, R5.reuse, UR8, R16 ;  /* 0x0000000805027c25 */ /* 0x040fe2000f8e0010 */
[----:B0-----:R-:W-:Y:S01]  /*7910*/  R2UR UR8, R12 ;  /* 0x000000000c0872ca */ /* 0x001fe200000e0000 */
[----:B------:R-:W0:Y:S01]  /*7920*/  F2I.U32.TRUNC.NTZ R6, R6 ;  /* 0x0000000600067305 */ /* 0x000e22000020f000 */
[----:B------:R-:W-:Y:S01]  /*7930*/  ISETP.NE.AND.EX P1, PT, RZ, UR15, PT, P1 ;  /* 0x0000000fff007c0c */ /* 0x000fe2000bf25310 */
[----:B------:R-:W-:Y:S01]  /*7940*/  IMAD R5, R5, UR9, R4 ;  /* 0x0000000905057c24 */ /* 0x000fe2000f8e0204 */
[----:B------:R-:W-:-:S03]  /*7950*/  ULDC UR9, c[0x0][0x618] ;  /* 0x0001860000097ab9 */ /* 0x000fc60000000800 */
[----:B------:R-:W-:-:S05]  /*7960*/  IMAD.IADD R3, R3, 0x1, R5 ;  /* 0x0000000103037824 */ /* 0x000fca00078e0205 */
[--C-:B------:R-:W-:Y:S02]  /*7970*/  SHF.R.U64 R12, R2, UR9, R3.reuse ;  /* 0x00000009020c7c19 */ /* 0x100fe40008001203 */
[----:B------:R-:W-:Y:S01]  /*7980*/  SHF.R.U32.HI R3, RZ, UR9, R3 ;  /* 0x00000009ff037c19 */ /* 0x000fe20008011603 */
[----:B------:R-:W-:Y:S01]  /*7990*/  ULDC UR9, c[0x0][0x608] ;  /* 0x0001820000097ab9 */ /* 0x000fe20000000800 */
[----:B0-----:R-:W-:Y:S02]  /*79a0*/  R2UR UR10, R6 ;  /* 0x00000000060a72ca */ /* 0x001fe400000e0000 */
[--C-:B------:R-:W-:Y:S02]  /*79b0*/  SHF.R.U64 R14, R12, UR9, R3.reuse ;  /* 0x000000090c0e7c19 */ /* 0x100fe40008001203 */
[----:B------:R-:W-:Y:S01]  /*79c0*/  SHF.R.U32.HI R3, RZ, UR9, R3 ;  /* 0x00000009ff037c19 */ /* 0x000fe20008011603 */
[----:B------:R-:W-:-:S03]  /*79d0*/  UIADD3 UR9, -UR8, URZ, URZ ;  /* 0x0000003f08097290 */ /* 0x000fc6000fffe13f */
[--C-:B------:R-:W-:Y:S01]  /*79e0*/  SHF.R.U64 R18, R14, UR11, R3.reuse ;  /* 0x0000000b0e127c19 */ /* 0x100fe20008001203 */
[----:B------:R-:W-:Y:S01]  /*79f0*/  ULDC UR8, c[0x0][0x144] ;  /* 0x0000510000087ab9 */ /* 0x000fe20000000800 */
[----:B------:R-:W-:-:S03]  /*7a00*/  SHF.R.U32.HI R3, RZ, UR11, R3 ;  /* 0x0000000bff037c19 */ /* 0x000fc60008011603 */
[----:B------:R-:W-:Y:S01]  /*7a10*/  IMAD.MOV.U32 R2, RZ, RZ, R18 ;  /* 0x000000ffff027224 */ /* 0x000fe200078e0012 */
[----:B------:R-:W-:Y:S06]  /*7a20*/  @!P1 BRA `(.L_x_177) ;  /* 0x0000000000289947 */ /* 0x000fec0003800000 */
        /* <DEDUP_REMOVED lines=10> */
.L_x_177:
[----:B------:R-:W-:Y:S01]  /*7ad0*/  UISETP.NE.AND UP0, UPT, UR38, URZ, UPT ;  /* 0x0000003f2600728c */ /* 0x000fe2000bf05270 */
[----:B------:R-:W-:Y:S01]  /*7ae0*/  SHF.R.U64 R3, R2, UR16, R3 ;  /* 0x0000001002037c19 */ /* 0x000fe20008001203 */
[----:B------:R-:W-:Y:S01]  /*7af0*/  UIADD3 UR10, -UR10, URZ, URZ ;  /* 0x0000003f0a0a7290 */ /* 0x000fe2000fffe13f */
[----:B------:R-:W-:Y:S01]  /*7b00*/  LOP3.LUT R2, R14, UR6, RZ, 0xc0, !PT ;  /* 0x000000060e027c12 */ /* 0x000fe2000f8ec0ff */
[----:B------:R-:W-:Y:S02]  /*7b10*/  UIMAD UR7, UR8, UR9, UR7 ;  /* 0x00000009080772a4 */ /* 0x000fe4000f8e0207 */
[----:B------:R-:W-:Y:S01]  /*7b20*/  IMAD.MOV R5, RZ, RZ, -R3 ;  /* 0x000000ffff057224 */ /* 0x000fe200078e0a03 */
[----:B------:R-:W-:Y:S01]  /*7b30*/  ULDC UR8, c[0x0][0x148] ;  /* 0x0000520000087ab9 */ /* 0x000fe20000000800 */
[----:B------:R-:W-:Y:S01]  /*7b40*/  IMAD R4, R3, UR5, R2 ;  /* 0x0000000503047c24 */ /* 0x000fe2000f8e0202 */
[----:B------:R-:W-:Y:S02]  /*7b50*/  LOP3.LUT R3, R12, UR4, RZ, 0xc0, !PT ;  /* 0x000000040c037c12 */ /* 0x000fe4000f8ec0ff */
[----:B------:R-:W-:Y:S01]  /*7b60*/  @UP0 UIMAD UR7, UR8, UR10, UR12 ;  /* 0x0000000a080702a4 */ /* 0x000fe2000f8e020c */
[----:B------:R-:W-:-:S02]  /*7b70*/  PLOP3.LUT P1, PT, PT, PT, UP0, 0x80, 0x0 ;  /* 0x000000000000781c */ /* 0x000fc40003f2f008 */
[----:B------:R-:W-:Y:S02]  /*7b80*/  ULDC UR8, c[0x0][0x638] ;  /* 0x00018e0000087ab9 */ /* 0x000fe40000000800 */
[----:B------:R-:W-:Y:S02]  /*7b90*/  IMAD R2, R5, UR8, R18 ;  /* 0x0000000805027c24 */ /* 0x000fe4000f8e0212 */
[----:B---3--:R-:W-:Y:S01]  /*7ba0*/  IMAD R11, R4, R11, UR7 ;  /* 0x00000007040b7e24 */ /* 0x008fe2000f8e020b */
[----:B------:R-:W-:Y:S01]  /*7bb0*/  ULDC UR7, c[0x0][0x600] ;  /* 0x0001800000077ab9 */ /* 0x000fe20000000800 */
[----:B------:R-:W-:Y:S02]  /*7bc0*/  IMAD.MOV.U32 R4, RZ, RZ, 0x1 ;  /* 0x00000001ff047424 */ /* 0x000fe400078e00ff */
[----:B------:R-:W-:-:S03]  /*7bd0*/  IMAD R18, R2, UR7, R3 ;  /* 0x0000000702127c24 */ /* 0x000fc6000f8e0203 */
[----:B------:R-:W-:Y:S02]  /*7be0*/  PRMT R3, R4, 0x7610, R3 ;  /* 0x0000761004037816 */ /* 0x000fe40000000003 */
[----:B------:R-:W-:Y:S02]  /*7bf0*/  SEL R2, R18, R11, !P1 ;  /* 0x0000000b12027207 */ /* 0x000fe40004800000 */
[----:B------:R-:W-:-:S07]  /*7c00*/  SEL R18, R11, R18, !P1 ;  /* 0x000000120b127207 */ /* 0x000fce0004800000 */
.L_x_175:
[----:B------:R-:W-:Y:S05]  /*7c10*/  BSYNC B1 ;  /* 0x0000000000017941 */ /* 0x000fea0003800000 */
.L_x_174:
[----:B------:R-:W-:-:S13]  /*7c20*/  LOP3.LUT P1, RZ, R3, 0xff, RZ, 0xc0, !PT ;  /* 0x000000ff03ff7812 */ /* 0x000fda000782c0ff */
[----:B------:R-:W-:Y:S05]  /*7c30*/  @P1 BRA `(.L_x_178) ;  /* 0xfffffff000f01947 */ /* 0x000fea000383ffff */
[----:B------:R-:W-:Y:S05]  /*7c40*/  BSYNC B0 ;  /* 0x0000000000007941 */ /* 0x000fea0003800000 */
.L_x_166:
[----:B------:R-:W-:-:S03]  /*7c50*/  UMOV UR7, 0xffffffff ;  /* 0xffffffff00077882 */ /* 0x000fc60000000000 */
[----:B------:R-:W-:Y:S05]  /*7c60*/  BRA.DIV UR7, `(.L_x_179) ;  /* 0x0000000607447947 */ /* 0x000fea000b800000 */
[----:B------:R-:W-:-:S13]  /*7c70*/  ELECT P6, URZ, PT ;  /* 0x00000000003f782f */ /* 0x000fda00038c0000 */
.L_x_195:
[----:B------:R-:W-:Y:S04]  /*7c80*/  BSSY B0, `(.L_x_180) ;  /* 0x000002c000007945 */ /* 0x000fe80003800000 */
[----:B------:R-:W-:Y:S05]  /*7c90*/  @!P6 BRA `(.L_x_181) ;  /* 0x0000000000a8e947 */ /* 0x000fea0003800000 */
[----:B------:R-:W-:-:S04]  /*7ca0*/  ULOP3.LUT UR7, UR40, 0x2, URZ, 0xfc, !UPT ;  /* 0x0000000228077892 */ /* 0x000fc8000f8efc3f */
[----:B------:R-:W-:-:S06]  /*7cb0*/  UISETP.NE.AND UP0, UPT, UR7, 0x3, UPT ;  /* 0x000000030700788c */ /* 0x000fcc000bf05270 */
[----:B------:R-:W-:-:S13]  /*7cc0*/  PLOP3.LUT P0, PT, PT, PT, UP0, 0x80, 0x0 ;  /* 0x000000000000781c */ /* 0x000fda0003f0f008 */
[----:B------:R-:W-:Y:S05]  /*7cd0*/  @!P0 BRA `(.L_x_182) ;  /* 0x0000000000048947 */ /* 0x000fea0003800000 */
[----:B------:R-:W-:Y:S01]  /*7ce0*/  BPT.TRAP 0x1 ;  /* 0x000000040000795c */ /* 0x000fe20000300000 */
.L_x_182:
[----:B------:R-:W0:Y:S01]  /*7cf0*/  S2R R3, SR_CgaCtaId ;  /* 0x0000000000037919 */ /* 0x000e220000008800 */
[----:B------:R-:W-:-:S04]  /*7d00*/  MOV R2, 0x400 ;  /* 0x0000040000027802 */ /* 0x000fc80000000f00 */
[----:B0-----:R-:W-:Y:S02]  /*7d10*/  LEA R3, R3, R2, 0x18 ;  /* 0x0000000203037211 */ /* 0x001fe400078ec0ff */
[----:B------:R-:W-:-:S03]  /*7d20*/  SHF.L.U32 R2, R8, 0x1f, RZ ;  /* 0x0000001f08027819 */ /* 0x000fc600000006ff */
[----:B------:R-:W-:-:S04]  /*7d30*/  VIADD R3, R3, 0x20 ;  /* 0x0000002003037836 */ /* 0x000fc80000000000 */
[C---:B------:R-:W-:Y:S02]  /*7d40*/  IMAD R7, R0.reuse, 0x8, R3 ;  /* 0x0000000800077824 */ /* 0x040fe400078e0203 */
[----:B------:R-:W-:Y:S02]  /*7d50*/  VIADD R0, R0, 0x1 ;  /* 0x0000000100007836 */ /* 0x000fe40000000000 */
[----:B------:R-:W0:Y:S03]  /*7d60*/  SYNCS.PHASECHK.TRANS64.TRYWAIT P0, [R7+URZ], R2 ;  /* 0x00000002070075a7 */ /* 0x000e26000800017f */
[----:B------:R-:W-:-:S04]  /*7d70*/  ISETP.NE.AND P1, PT, R0, 0x4, PT ;  /* 0x000000040000780c */ /* 0x000fc80003f25270 */
[----:B------:R-:W-:Y:S02]  /*7d80*/  SEL R5, RZ, 0x1, P1 ;  /* 0x00000001ff057807 */ /* 0x000fe40000800000 */
[----:B------:R-:W-:Y:S02]  /*7d90*/  SEL R0, R0, RZ, P1 ;  /* 0x000000ff00007207 */ /* 0x000fe40000800000 */
[----:B------:R-:W-:-:S03]  /*7da0*/  LOP3.LUT R5, R8, R5, RZ, 0x3c, !PT ;  /* 0x0000000508057212 */ /* 0x000fc600078e3cff */
[----:B------:R-:W-:Y:S01]  /*7db0*/  IMAD R9, R0, 0x8, R3 ;  /* 0x0000000800097824 */ /* 0x000fe200078e0203 */
[----:B------:R-:W-:Y:S01]  /*7dc0*/  SHF.L.U32 R4, R5, 0x1f, RZ ;  /* 0x0000001f05047819 */ /* 0x000fe200000006ff */
[----:B0-----:R-:W-:Y:S06]  /*7dd0*/  @!P0 BRA `(.L_x_183) ;  /* 0x0000000400088947 */ /* 0x001fec0003800000 */
.L_x_196:
[----:B------:R-:W1:Y:S01]  /*7de0*/  SYNCS.PHASECHK.TRANS64.TRYWAIT P0, [R9+URZ], R4 ;  /* 0x00000004090075a7 */ /* 0x000e62000800017f */
[----:B------:R-:W-:-:S05]  /*7df0*/  VIADD R0, R0, 0x1 ;  /* 0x0000000100007836 */ /* 0x000fca0000000000 */
[----:B------:R-:W-:-:S04]  /*7e00*/  ISETP.NE.AND P1, PT, R0, 0x4, PT ;  /* 0x000000040000780c */ /* 0x000fc80003f25270 */
[----:B0-----:R-:W-:Y:S02]  /*7e10*/  SEL R2, RZ, 0x1, P1 ;  /* 0x00000001ff027807 */ /* 0x001fe40000800000 */
[----:B------:R-:W-:Y:S02]  /*7e20*/  SEL R0, R0, RZ, P1 ;  /* 0x000000ff00007207 */ /* 0x000fe40000800000 */
[----:B------:R-:W-:-:S03]  /*7e30*/  LOP3.LUT R7, R5, R2, RZ, 0x3c, !PT ;  /* 0x0000000205077212 */ /* 0x000fc600078e3cff */
[----:B------:R-:W-:Y:S01]  /*7e40*/  IMAD R6, R0, 0x8, R3 ;  /* 0x0000000800067824 */ /* 0x000fe200078e0203 */
[----:B------:R-:W-:Y:S01]  /*7e50*/  SHF.L.U32 R5, R7, 0x1f, RZ ;  /* 0x0000001f07057819 */ /* 0x000fe200000006ff */
[----:B-1----:R-:W-:Y:S06]  /*7e60*/  @!P0 BRA `(.L_x_184) ;  /* 0x0000000000f88947 */ /* 0x002fec0003800000 */
.L_x_197:
[----:B------:R-:W1:Y:S01]  /*7e70*/  SYNCS.PHASECHK.TRANS64.TRYWAIT P0, [R6+URZ], R5 ;  /* 0x00000005060075a7 */ /* 0x000e62000800017f */
[----:B------:R-:W-:-:S05]  /*7e80*/  VIADD R0, R0, 0x1 ;  /* 0x0000000100007836 */ /* 0x000fca0000000000 */
[----:B------:R-:W-:-:S04]  /*7e90*/  ISETP.NE.AND P1, PT, R0, 0x4, PT ;  /* 0x000000040000780c */ /* 0x000fc80003f25270 */
[----:B------:R-:W-:Y:S02]  /*7ea0*/  SEL R2, RZ, 0x1, P1 ;  /* 0x00000001ff027807 */ /* 0x000fe40000800000 */
[----:B------:R-:W-:Y:S02]  /*7eb0*/  SEL R0, R0, RZ, P1 ;  /* 0x000000ff00007207 */ /* 0x000fe40000800000 */
[----:B------:R-:W-:Y:S01]  /*7ec0*/  LOP3.LUT R2, R7, R2, RZ, 0x3c, !PT ;  /* 0x0000000207027212 */ /* 0x000fe200078e3cff */
[----:B-1----:R-:W-:Y:S06]  /*7ed0*/  @!P0 BRA `(.L_x_185) ;  /* 0x0000000000f08947 */ /* 0x002fec0003800000 */
.L_x_198:
[----:B------:R-:W-:Y:S01]  /*7ee0*/  IMAD R3, R0, 0x8, R3 ;  /* 0x0000000800037824 */ /* 0x000fe200078e0203 */
[----:B------:R-:W-:-:S07]  /*7ef0*/  SHF.L.U32 R0, R2, 0x1f, RZ ;  /* 0x0000001f02007819 */ /* 0x000fce00000006ff */
.L_x_186:
[----:B---3--:R3:W4:Y:S02]  /*7f00*/  SYNCS.PHASECHK.TRANS64.TRYWAIT P0, [R3+URZ], R0 ;  /* 0x00000000030075a7 */ /* 0x008724000800017f */
[----:B----4-:R-:W-:Y:S05]  /*7f10*/  @!P0 NANOSLEEP.SYNCS 0x989680 ;  /* 0x009896800000895d */ /* 0x010fea0003900000 */
[----:B------:R-:W4:Y:S02]  /*7f20*/  @!P0 SYNCS.PHASECHK.TRANS64 P0, [R3+URZ], R0 ;  /* 0x00000000030085a7 */ /* 0x000f24000800007f */
[----:B----4-:R-:W-:Y:S05]  /*7f30*/  @!P0 BRA `(.L_x_186) ;  /* 0xfffffffc00f08947 */ /* 0x010fea000383ffff */
.L_x_181:
[----:B------:R-:W-:Y:S05]  /*7f40*/  BSYNC B0 ;  /* 0x0000000000007941 */ /* 0x000fea0003800000 */
.L_x_180:
[----:B------:R-:W-:Y:S05]  /*7f50*/  EXIT ;  /* 0x000000000000794d */ /* 0x000fea0003800000 */
.L_x_18:
[----:B0-----:R0:W1:Y:S02]  /*7f60*/  SYNCS.PHASECHK.TRANS64.TRYWAIT P0, [R96+URZ+-0x8], R3 ;  /* 0xfffff803600075a7 */ /* 0x001064000800017f */
[----:B-1----:R-:W-:Y:S05]  /*7f70*/  @!P0 NANOSLEEP.SYNCS 0x989680 ;  /* 0x009896800000895d */ /* 0x002fea0003900000 */
[----:B------:R-:W1:Y:S02]  /*7f80*/  @!P0 SYNCS.PHASECHK.TRANS64 P0, [R96+URZ+-0x8], R3 ;  /* 0xfffff803600085a7 */ /* 0x000e64000800007f */
[----:B-1----:R-:W-:Y:S05]  /*7f90*/  @!P0 BRA `(.L_x_18) ;  /* 0xfffffffc00f08947 */ /* 0x002fea000383ffff */
[----:B------:R-:W-:Y:S05]  /*7fa0*/  BRA `(.L_x_187) ;  /* 0xffffff98001c7947 */ /* 0x000fea000383ffff */
.L_x_23:
[----:B-1----:R1:W2:Y:S02]  /*7fb0*/  SYNCS.PHASECHK.TRANS64.TRYWAIT P1, [R3+URZ], R0 ;  /* 0x00000000030075a7 */ /* 0x0022a4000802017f */
[----:B--2---:R-:W-:Y:S05]  /*7fc0*/  @!P1 NANOSLEEP.SYNCS 0x989680 ;  /* 0x009896800000995d */ /* 0x004fea0003900000 */
[----:B------:R-:W2:Y:S02]  /*7fd0*/  @!P1 SYNCS.PHASECHK.TRANS64 P1, [R3+URZ], R0 ;  /* 0x00000000030095a7 */ /* 0x000ea4000802007f */
[----:B--2---:R-:W-:Y:S05]  /*7fe0*/  @!P1 BRA `(.L_x_23) ;  /* 0xfffffffc00f09947 */ /* 0x004fea000383ffff */
[----:B------:R-:W-:Y:S05]  /*7ff0*/  BRA `(.L_x_22) ;  /* 0xffffff9800947947 */ /* 0x000fea000383ffff */
.L_x_28:
[----:B-1----:R-:W-:-:S04]  /*8000*/  IMAD.U32 R5, RZ, RZ, UR4 ;  /* 0x00000004ff057e24 */ /* 0x002fc8000f8e00ff */
[----:B------:R1:W2:Y:S03]  /*8010*/  SYNCS.PHASECHK.TRANS64.TRYWAIT P1, [R5+URZ], R4 ;  /* 0x00000004050075a7 */ /* 0x0002a6000802017f */
[----:B--2---:R-:W-:Y:S05]  /*8020*/  @!P1 NANOSLEEP.SYNCS 0x989680 ;  /* 0x009896800000995d */ /* 0x004fea0003900000 */
[----:B------:R-:W2:Y:S02]  /*8030*/  @!P1 SYNCS.PHASECHK.TRANS64 P1, [R5+URZ], R4 ;  /* 0x00000004050095a7 */ /* 0x000ea4000802007f */
[----:B--2---:R-:W-:Y:S05]  /*8040*/  @!P1 BRA `(.L_x_28) ;  /* 0xfffffffc00ec9947 */ /* 0x004fea000383ffff */
[----:B------:R-:W-:Y:S05]  /*8050*/  BRA `(.L_x_27) ;  /* 0xffffff9c00d47947 */ /* 0x000fea000383ffff */
.L_x_34:
[----:B0-----:R0:W1:Y:S02]  /*8060*/  SYNCS.PHASECHK.TRANS64.TRYWAIT P0, [R96+URZ+0x8], R3 ;  /* 0x00000803600075a7 */ /* 0x001064000800017f */
[----:B-1----:R-:W-:Y:S05]  /*8070*/  @!P0 NANOSLEEP.SYNCS 0x989680 ;  /* 0x009896800000895d */ /* 0x002fea0003900000 */
[----:B------:R-:W1:Y:S02]  /*8080*/  @!P0 SYNCS.PHASECHK.TRANS64 P0, [R96+URZ+0x8], R3 ;  /* 0x00000803600085a7 */ /* 0x000e64000800007f */
[----:B-1----:R-:W-:Y:S05]  /*8090*/  @!P0 BRA `(.L_x_34) ;  /* 0xfffffffc00f08947 */ /* 0x002fea000383ffff */
[----:B------:R-:W-:Y:S05]  /*80a0*/  BRA `(.L_x_188) ;  /* 0xffffffa400607947 */ /* 0x000fea000383ffff */
.L_x_167:
[----:B------:R-:W-:Y:S01]  /*80b0*/  BSSY B1, `(.L_x_189) ;  /* 0x0000006000017945 */ /* 0x000fe20003800000 */
[----:B------:R-:W-:-:S07]  /*80c0*/  IMAD.MOV.U32 R15, RZ, RZ, -0x1 ;  /* 0xffffffffff0f7424 */ /* 0x000fce00078e00ff */
[----:B--2---:R-:W-:Y:S05]  /*80d0*/  WARPSYNC.COLLECTIVE R15, `(.L_x_190) ;  /* 0x000000000f0c7348 */ /* 0x004fea0003c00000 */
[----:B------:R-:W-:Y:S02]  /*80e0*/  ELECT P6, UR62, PT ;  /* 0x00000000003e782f */ /* 0x000fe400038c0000 */
[----:B------:R-:W-:Y:S01]  /*80f0*/  MOV R14, UR62 ;  /* 0x0000003e000e7c02 */ /* 0x000fe20008000f00 */
[----:B--2---:R-:W-:Y:S10]  /*8100*/  ENDCOLLECTIVE ;  /* 0x000000000000791b */ /* 0x004ff40003800000 */
.L_x_190:
[----:B------:R-:W-:Y:S05]  /*8110*/  BSYNC B1 ;  /* 0x0000000000017941 */ /* 0x000fea0003800000 */
.L_x_189:
[----:B------:R-:W-:Y:S05]  /*8120*/  BRA `(.L_x_191) ;  /* 0xffffffec00c07947 */ /* 0x000fea000383ffff */
.L_x_170:
[----:B0-----:R0:W1:Y:S02]  /*8130*/  SYNCS.PHASECHK.TRANS64.TRYWAIT P1, [R12+URZ+0x20], R3 ;  /* 0x000020030c0075a7 */ /* 0x001064000802017f */
[----:B-1----:R-:W-:Y:S05]  /*8140*/  @!P1 NANOSLEEP.SYNCS 0x989680 ;  /* 0x009896800000995d */ /* 0x002fea0003900000 */
[----:B------:R-:W1:Y:S02]  /*8150*/  @!P1 SYNCS.PHASECHK.TRANS64 P1, [R12+URZ+0x20], R3 ;  /* 0x000020030c0095a7 */ /* 0x000e64000802007f */
[----:B-1----:R-:W-:Y:S05]  /*8160*/  @!P1 BRA `(.L_x_170) ;  /* 0xfffffffc00f09947 */ /* 0x002fea000383ffff */
[----:B------:R-:W-:Y:S05]  /*8170*/  BRA `(.L_x_192) ;  /* 0xffffffec00fc7947 */ /* 0x000fea000383ffff */
.L_x_179:
[----:B------:R-:W-:Y:S01]  /*8180*/  BSSY B0, `(.L_x_193) ;  /* 0x0000006000007945 */ /* 0x000fe20003800000 */
[----:B------:R-:W-:-:S07]  /*8190*/  IMAD.MOV.U32 R15, RZ, RZ, -0x1 ;  /* 0xffffffffff0f7424 */ /* 0x000fce00078e00ff */
[----:B--2---:R-:W-:Y:S05]  /*81a0*/  WARPSYNC.COLLECTIVE R15, `(.L_x_194) ;  /* 0x000000000f0c7348 */ /* 0x004fea0003c00000 */
[----:B------:R-:W-:Y:S02]  /*81b0*/  ELECT P6, UR62, PT ;  /* 0x00000000003e782f */ /* 0x000fe400038c0000 */
[----:B------:R-:W-:Y:S01]  /*81c0*/  MOV R14, UR62 ;  /* 0x0000003e000e7c02 */ /* 0x000fe20008000f00 */
[----:B--2---:R-:W-:Y:S10]  /*81d0*/  ENDCOLLECTIVE ;  /* 0x000000000000791b */ /* 0x004ff40003800000 */
.L_x_194:
[----:B------:R-:W-:Y:S05]  /*81e0*/  BSYNC B0 ;  /* 0x0000000000007941 */ /* 0x000fea0003800000 */
.L_x_193:
[----:B------:R-:W-:Y:S05]  /*81f0*/  BRA `(.L_x_195) ;  /* 0xfffffff800a07947 */ /* 0x000fea000383ffff */
.L_x_183:
[----:B0-----:R0:W1:Y:S02]  /*8200*/  SYNCS.PHASECHK.TRANS64.TRYWAIT P0, [R7+URZ], R2 ;  /* 0x00000002070075a7 */ /* 0x001064000800017f */
[----:B-1----:R-:W-:Y:S05]  /*8210*/  @!P0 NANOSLEEP.SYNCS 0x989680 ;  /* 0x009896800000895d */ /* 0x002fea0003900000 */
[----:B------:R-:W1:Y:S02]  /*8220*/  @!P0 SYNCS.PHASECHK.TRANS64 P0, [R7+URZ], R2 ;  /* 0x00000002070085a7 */ /* 0x000e64000800007f */
[----:B-1----:R-:W-:Y:S05]  /*8230*/  @!P0 BRA `(.L_x_183) ;  /* 0xfffffffc00f08947 */ /* 0x002fea000383ffff */
[----:B------:R-:W-:Y:S05]  /*8240*/  BRA `(.L_x_196) ;  /* 0xfffffff800e47947 */ /* 0x000fea000383ffff */
.L_x_184:
[----:B0-----:R0:W1:Y:S02]  /*8250*/  SYNCS.PHASECHK.TRANS64.TRYWAIT P0, [R9+URZ], R4 ;  /* 0x00000004090075a7 */ /* 0x001064000800017f */
[----:B-1----:R-:W-:Y:S05]  /*8260*/  @!P0 NANOSLEEP.SYNCS 0x989680 ;  /* 0x009896800000895d */ /* 0x002fea0003900000 */
[----:B------:R-:W1:Y:S02]  /*8270*/  @!P0 SYNCS.PHASECHK.TRANS64 P0, [R9+URZ], R4 ;  /* 0x00000004090085a7 */ /* 0x000e64000800007f */
[----:B-1----:R-:W-:Y:S05]  /*8280*/  @!P0 BRA `(.L_x_184) ;  /* 0xfffffffc00f08947 */ /* 0x002fea000383ffff */
[----:B------:R-:W-:Y:S05]  /*8290*/  BRA `(.L_x_197) ;  /* 0xfffffff800f47947 */ /* 0x000fea000383ffff */
.L_x_185:
[----:B-1----:R1:W3:Y:S02]  /*82a0*/  SYNCS.PHASECHK.TRANS64.TRYWAIT P0, [R6+URZ], R5 ;  /* 0x00000005060075a7 */ /* 0x0022e4000800017f */
[----:B---3--:R-:W-:Y:S05]  /*82b0*/  @!P0 NANOSLEEP.SYNCS 0x989680 ;  /* 0x009896800000895d */ /* 0x008fea0003900000 */
[----:B------:R-:W3:Y:S02]  /*82c0*/  @!P0 SYNCS.PHASECHK.TRANS64 P0, [R6+URZ], R5 ;  /* 0x00000005060085a7 */ /* 0x000ee4000800007f */
[----:B---3--:R-:W-:Y:S05]  /*82d0*/  @!P0 BRA `(.L_x_185) ;  /* 0xfffffffc00f08947 */ /* 0x008fea000383ffff */
[----:B------:R-:W-:Y:S05]  /*82e0*/  BRA `(.L_x_198) ;  /* 0xfffffff800fc7947 */ /* 0x000fea000383ffff */
.L_x_199:
[----:B------:R-:W-:-:S00]  /*82f0*/  BRA `(.L_x_199) ;  /* 0xfffffffc00fc7947 */ /* 0x000fc0000383ffff */
[----:B------:R-:W-:-:S00]  /*8300*/  NOP ;  /* 0x0000000000007918 */ /* 0x000fc00000000000 */
[----:B------:R-:W-:-:S00]  /*8310*/  NOP ;  /* 0x0000000000007918 */ /* 0x000fc00000000000 */
[----:B------:R-:W-:-:S00]  /*8320*/  NOP ;  /* 0x0000000000007918 */ /* 0x000fc00000000000 */
[----:B------:R-:W-:-:S00]  /*8330*/  NOP ;  /* 0x0000000000007918 */ /* 0x000fc00000000000 */
[----:B------:R-:W-:-:S00]  /*8340*/  NOP ;  /* 0x0000000000007918 */ /* 0x000fc00000000000 */
[----:B------:R-:W-:-:S00]  /*8350*/  NOP ;  /* 0x0000000000007918 */ /* 0x000fc00000000000 */
[----:B------:R-:W-:-:S00]  /*8360*/  NOP ;  /* 0x0000000000007918 */ /* 0x000fc00000000000 */
[----:B------:R-:W-:-:S00]  /*8370*/  NOP ;  /* 0x0000000000007918 */ /* 0x000fc00000000000 */
.L_x_200:


//--------------------- .nv.global.init           --------------------------
	.section	.nv.global.init,"aw",@progbits
.nv.global.init:
	.type		$str$22,@object
	.size		$str$22,($str$23 - $str$22)
$str$22:
        /*0000*/ 	.byte	0x6b, 0x5f, 0x74, 0x69, 0x6c, 0x65, 0x5f, 0x63, 0x6f, 0x75, 0x6e, 0x74, 0x20, 0x3e, 0x3d, 0x20
        /*0010*/ 	.byte	0x31, 0x00
	.type		$str$23,@object
	.size		$str$23,(__unnamed_1 - $str$23)
$str$23:
        /*0012*/ 	.byte	0x2f, 0x74, 0x6d, 0x70, 0x2f, 0x63, 0x75, 0x74, 0x6c, 0x61, 0x73, 0x73, 0x5f, 0x73, 0x77, 0x65
        /*0022*/ 	.byte	0x65, 0x70, 0x5f, 0x73, 0x72, 0x63, 0x2f, 0x69, 0x6e, 0x63, 0x6c, 0x75, 0x64, 0x65, 0x2f, 0x63
        /*0032*/ 	.byte	0x75, 0x74, 0x6c, 0x61, 0x73, 0x73, 0x2f, 0x67, 0x65, 0x6d, 0x6d, 0x2f, 0x63, 0x6f, 0x6c, 0x6c
        /*0042*/ 	.byte	0x65, 0x63, 0x74, 0x69, 0x76, 0x65, 0x2f, 0x73, 0x6d, 0x39, 0x30, 0x5f, 0x6d, 0x6d, 0x61, 0x5f
        /*0052*/ 	.byte	0x74, 0x6d, 0x61, 0x5f, 0x67, 0x6d, 0x6d, 0x61, 0x5f, 0x73, 0x73, 0x5f, 0x77, 0x61, 0x72, 0x70
        /*0062*/ 	.byte	0x73, 0x70, 0x65, 0x63, 0x69, 0x61, 0x6c, 0x69, 0x7a, 0x65, 0x64, 0x2e, 0x68, 0x70, 0x70, 0x00
	.type		__unnamed_1,@object
	.size		__unnamed_1,(.L_0 - __unnamed_1)
__unnamed_1:
        /*0072*/ 	.byte	0x76, 0x6f, 0x69, 0x64, 0x20, 0x63, 0x75, 0x74, 0x6c, 0x61, 0x73, 0x73, 0x3a, 0x3a, 0x67, 0x65
        /* <DEDUP_REMOVED lines=180> */
        /*0bc2*/ 	.byte	0x5d, 0x00
.L_0:


//--------------------- .nv.shared._ZN7cutlass13device_kernelINS_4gemm6kernel13GemmUniversalIN4cute5tupleIJiiiiEEENS1_10collective13CollectiveMmaINS1_34MainloopSm90TmaGmmaWarpSpecializedILi4ENS5_IJNS4_1CILi1EEENSA_ILi2EEESB_EEENS1_32KernelTmaWarpSpecializedPingpongEEENS5_IJNSA_ILi64EEENSA_ILi128EEESH_EEENS_6half_tENS5_IJlSB_lEEESJ_SK_NS4_8TiledMMAINS4_8MMA_AtomIJNS4_4SM904GMMA26MMA_64x128x16_F32F16F16_SSILNSO_5MajorE0ELSQ_0ELNSO_7ScaleInE1ELSR_1EEEEEENS4_6LayoutINS5_IJSB_SB_SB_EEENS5_IJNSA_ILi0EEESW_SW_EEEEENS5_IJNS4_10UnderscoreESZ_SZ_EEEEENS4_23SM90_TMA_LOAD_MULTICASTENS4_14ComposedLayoutINS4_7SwizzleILi3ELi4ELi3EEENS4_18smem_ptr_flag_bitsILi16EEENSU_INS5_IJNSA_ILi8EEESG_EEENS5_IJSG_SB_EEEEEEEvNS4_8identityENS4_13SM90_TMA_LOADES1C_vS1D_EENS_8epilogue10collective6detail29Sm90TmaWarpSpecializedAdapterINS1H_15DefaultEpilogueISJ_SK_SK_NS1G_6thread17LinearCombinationISJ_Li1EffLNS1L_9ScaleType4KindE0ELNS_15FloatRoundStyleE2ESJ_EENS1_15EpilogueDefaultEEEEEvvEEEEvNT_6ParamsE --------------------------
	.section	.nv.shared._ZN7cutlass13device_kernelINS_4gemm6kernel13GemmUniversalIN4cute5tupleIJiiiiEEENS1_10collective13CollectiveMmaINS1_34MainloopSm90TmaGmmaWarpSpecializedILi4ENS5_IJNS4_1CILi1EEENSA_ILi2EEESB_EEENS1_32KernelTmaWarpSpecializedPingpongEEENS5_IJNSA_ILi64EEENSA_ILi128EEESH_EEENS_6half_tENS5_IJlSB_lEEESJ_SK_NS4_8TiledMMAINS4_8MMA_AtomIJNS4_4SM904GMMA26MMA_64x128x16_F32F16F16_SSILNSO_5MajorE0ELSQ_0ELNSO_7ScaleInE1ELSR_1EEEEEENS4_6LayoutINS5_IJSB_SB_SB_EEENS5_IJNSA_ILi0EEESW_SW_EEEEENS5_IJNS4_10UnderscoreESZ_SZ_EEEEENS4_23SM90_TMA_LOAD_MULTICASTENS4_14ComposedLayoutINS4_7SwizzleILi3ELi4ELi3EEENS4_18smem_ptr_flag_bitsILi16EEENSU_INS5_IJNSA_ILi8EEESG_EEENS5_IJSG_SB_EEEEEEEvNS4_8identityENS4_13SM90_TMA_LOADES1C_vS1D_EENS_8epilogue10collective6detail29Sm90TmaWarpSpecializedAdapterINS1H_15DefaultEpilogueISJ_SK_SK_NS1G_6thread17LinearCombinationISJ_Li1EffLNS1L_9ScaleType4KindE0ELNS_15FloatRoundStyleE2ESJ_EENS1_15EpilogueDefaultEEEEEvvEEEEvNT_6ParamsE,"aw",@nobits
	.sectionflags	@""
	.align	16
	.zero		1024


//--------------------- .nv.shared.reserved.0     --------------------------
	.section	.nv.shared.reserved.0,"aw",@nobits
	.weak		__nv_reservedSMEM_offset_0_alias
	.size		__nv_reservedSMEM_offset_0_alias, 0, 0
	.other		__nv_reservedSMEM_offset_0_alias,@"STO_CUDA_RESERVED_SHARED STV_DEFAULT"
__nv_reservedSMEM_offset_0_alias:
	.zero		0


//--------------------- .nv.global                --------------------------
	.section	.nv.global,"aw",@nobits
.nv.global:
	.type		_ZN39_INTERNAL_fb4dec86_4_k_cu_1224fe51_30864cute1_E,@object
	.size		_ZN39_INTERNAL_fb4dec86_4_k_cu_1224fe51_30864cute1_E,(_ZN39_INTERNAL_fb4dec86_4_k_cu_1224fe51_30864cuda3std3__45__cpo6cbeginE - _ZN39_INTERNAL_fb4dec86_4_k_cu_1224fe51_30864cute1_E)
_ZN39_INTERNAL_fb4dec86_4_k_cu_1224fe51_30864cute1_E:
	.zero		1
	.type		_ZN39_INTERNAL_fb4dec86_4_k_cu_1224fe51_30864cuda3std3__45__cpo6cbeginE,@object
	.size		_ZN39_INTERNAL_fb4dec86_4_k_cu_1224fe51_30864cuda3std3__45__cpo6cbeginE,(_ZN39_INTERNAL_fb4dec86_4_k_cu_1224fe51_30864cuda3std3__48in_placeE - _ZN39_INTERNAL_fb4dec86_4_k_cu_1224fe51_30864cuda3std3__45__cpo6cbeginE)
_ZN39_INTERNAL_fb4dec86_4_k_cu_1224fe51_30864cuda3std3__45__cpo6cbeginE:
	.zero		1
	.type		_ZN39_INTERNAL_fb4dec86_4_k_cu_1224fe51_30864cuda3std3__48in_placeE,@object
	.size		_ZN39_INTERNAL_fb4dec86_4_k_cu_1224fe51_30864cuda3std3__48in_placeE,(_ZN39_INTERNAL_fb4dec86_4_k_cu_1224fe51_30864cuda3std6ranges3__45__cpo9iter_moveE - _ZN39_INTERNAL_fb4dec86_4_k_cu_1224fe51_30864cuda3std3__48in_placeE)
_ZN39_INTERNAL_fb4dec86_4_k_cu_1224fe51_30864cuda3std3__48in_placeE:
	.zero		1
	.type		_ZN39_INTERNAL_fb4dec86_4_k_cu_1224fe51_30864cuda3std6ranges3__45__cpo9iter_moveE,@object
	.size		_ZN39_INTERNAL_fb4dec86_4_k_cu_1224fe51_30864cuda3std6ranges3__45__cpo9iter_moveE,(_ZN39_INTERNAL_fb4dec86_4_k_cu_1224fe51_30864cuda3std3__45__cpo5beginE - _ZN39_INTERNAL_fb4dec86_4_k_cu_1224fe51_30864cuda3std6ranges3__45__cpo9iter_moveE)
_ZN39_INTERNAL_fb4dec86_4_k_cu_1224fe51_30864cuda3std6ranges3__45__cpo9iter_moveE:
	.zero		1
	.type		_ZN39_INTERNAL_fb4dec86_4_k_cu_1224fe51_30864cuda3std3__45__cpo5beginE,@object
	.size		_ZN39_INTERNAL_fb4dec86_4_k_cu_1224fe51_30864cuda3std3__45__cpo5beginE,(_ZN39_INTERNAL_fb4dec86_4_k_cu_1224fe51_30864cuda3std3__441_GLOBAL__N__fb4dec86_4_k_cu_1224fe51_30866ignoreE - _ZN39_INTERNAL_fb4dec86_4_k_cu_1224fe51_30864cuda3std3__45__cpo5beginE)
_ZN39_INTERNAL_fb4dec86_4_k_cu_1224fe51_30864cuda3std3__45__cpo5beginE:
	.zero		1
	.type		_ZN39_INTERNAL_fb4dec86_4_k_cu_1224fe51_30864cuda3std3__441_GLOBAL__N__fb4dec86_4_k_cu_1224fe51_30866ignoreE,@object
	.size		_ZN39_INTERNAL_fb4dec86_4_k_cu_1224fe51_30864cuda3std3__441_GLOBAL__N__fb4dec86_4_k_cu_1224fe51_30866ignoreE,(_ZN39_INTERNAL_fb4dec86_4_k_cu_1224fe51_30864cute7productE - _ZN39_INTERNAL_fb4dec86_4_k_cu_1224fe51_30864cuda3std3__441_GLOBAL__N__fb4dec86_4_k_cu_1224fe51_30866ignoreE)
_ZN39_INTERNAL_fb4dec86_4_k_cu_1224fe51_30864cuda3std3__441_GLOBAL__N__fb4dec86_4_k_cu_1224fe51_30866ignoreE:
	.zero		1
	.type		_ZN39_INTERNAL_fb4dec86_4_k_cu_1224fe51_30864cute7productE,@object
	.size		_ZN39_INTERNAL_fb4dec86_4_k_cu_1224fe51_30864cute7productE,(_ZN39_INTERNAL_fb4dec86_4_k_cu_1224fe51_30864cuda3std3__45__cpo3endE - _ZN39_INTERNAL_fb4dec86_4_k_cu_1224fe51_30864cute7productE)
_ZN39_INTERNAL_fb4dec86_4_k_cu_1224fe51_30864cute7productE:
	.zero		1
	.type		_ZN39_INTERNAL_fb4dec86_4_k_cu_1224fe51_30864cuda3std3__45__cpo3endE,@object
	.size		_ZN39_INTERNAL_fb4dec86_4_k_cu_1224fe51_30864cuda3std3__45__cpo3endE,(_ZN39_INTERNAL_fb4dec86_4_k_cu_1224fe51_30864cuda3std3__419piecewise_constructE - _ZN39_INTERNAL_fb4dec86_4_k_cu_1224fe51_30864cuda3std3__45__cpo3endE)
_ZN39_INTERNAL_fb4dec86_4_k_cu_1224fe51_30864cuda3std3__45__cpo3endE:
	.zero		1
	.type		_ZN39_INTERNAL_fb4dec86_4_k_cu_1224fe51_30864cuda3std3__419piecewise_constructE,@object
	.size		_ZN39_INTERNAL_fb4dec86_4_k_cu_1224fe51_30864cuda3std3__419piecewise_constructE,(_ZN39_INTERNAL_fb4dec86_4_k_cu_1224fe51_30864cuda3std3__45__cpo4cendE - _ZN39_INTERNAL_fb4dec86_4_k_cu_1224fe51_30864cuda3std3__419piecewise_constructE)
_ZN39_INTERNAL_fb4dec86_4_k_cu_1224fe51_30864cuda3std3__419piecewise_constructE:
	.zero		1
	.type		_ZN39_INTERNAL_fb4dec86_4_k_cu_1224fe51_30864cuda3std3__45__cpo4cendE,@object
	.size		_ZN39_INTERNAL_fb4dec86_4_k_cu_1224fe51_30864cuda3std3__45__cpo4cendE,(_ZN39_INTERNAL_fb4dec86_4_k_cu_1224fe51_30864cuda3std6ranges3__45__cpo4swapE - _ZN39_INTERNAL_fb4dec86_4_k_cu_1224fe51_30864cuda3std3__45__cpo4cendE)
_ZN39_INTERNAL_fb4dec86_4_k_cu_1224fe51_30864cuda3std3__45__cpo4cendE:
	.zero		1
	.type		_ZN39_INTERNAL_fb4dec86_4_k_cu_1224fe51_30864cuda3std6ranges3__45__cpo4swapE,@object
	.size		_ZN39_INTERNAL_fb4dec86_4_k_cu_1224fe51_30864cuda3std6ranges3__45__cpo4swapE,(.L_8 - _ZN39_INTERNAL_fb4dec86_4_k_cu_1224fe51_30864cuda3std6ranges3__45__cpo4swapE)
_ZN39_INTERNAL_fb4dec86_4_k_cu_1224fe51_30864cuda3std6ranges3__45__cpo4swapE:
	.zero		1
.L_8:


//--------------------- .nv.constant0._ZN7cutlass13device_kernelINS_4gemm6kernel13GemmUniversalIN4cute5tupleIJiiiiEEENS1_10collective13CollectiveMmaINS1_34MainloopSm90TmaGmmaWarpSpecializedILi4ENS5_IJNS4_1CILi1EEENSA_ILi2EEESB_EEENS1_32KernelTmaWarpSpecializedPingpongEEENS5_IJNSA_ILi64EEENSA_ILi128EEESH_EEENS_6half_tENS5_IJlSB_lEEESJ_SK_NS4_8TiledMMAINS4_8MMA_AtomIJNS4_4SM904GMMA26MMA_64x128x16_F32F16F16_SSILNSO_5MajorE0ELSQ_0ELNSO_7ScaleInE1ELSR_1EEEEEENS4_6LayoutINS5_IJSB_SB_SB_EEENS5_IJNSA_ILi0EEESW_SW_EEEEENS5_IJNS4_10UnderscoreESZ_SZ_EEEEENS4_23SM90_TMA_LOAD_MULTICASTENS4_14ComposedLayoutINS4_7SwizzleILi3ELi4ELi3EEENS4_18smem_ptr_flag_bitsILi16EEENSU_INS5_IJNSA_ILi8EEESG_EEENS5_IJSG_SB_EEEEEEEvNS4_8identityENS4_13SM90_TMA_LOADES1C_vS1D_EENS_8epilogue10collective6detail29Sm90TmaWarpSpecializedAdapterINS1H_15DefaultEpilogueISJ_SK_SK_NS1G_6thread17LinearCombinationISJ_Li1EffLNS1L_9ScaleType4KindE0ELNS_15FloatRoundStyleE2ESJ_EENS1_15EpilogueDefaultEEEEEvvEEEEvNT_6ParamsE --------------------------
	.section	.nv.constant0._ZN7cutlass13device_kernelINS_4gemm6kernel13GemmUniversalIN4cute5tupleIJiiiiEEENS1_10collective13CollectiveMmaINS1_34MainloopSm90TmaGmmaWarpSpecializedILi4ENS5_IJNS4_1CILi1EEENSA_ILi2EEESB_EEENS1_32KernelTmaWarpSpecializedPingpongEEENS5_IJNSA_ILi64EEENSA_ILi128EEESH_EEENS_6half_tENS5_IJlSB_lEEESJ_SK_NS4_8TiledMMAINS4_8MMA_AtomIJNS4_4SM904GMMA26MMA_64x128x16_F32F16F16_SSILNSO_5MajorE0ELSQ_0ELNSO_7ScaleInE1ELSR_1EEEEEENS4_6LayoutINS5_IJSB_SB_SB_EEENS5_IJNSA_ILi0EEESW_SW_EEEEENS5_IJNS4_10UnderscoreESZ_SZ_EEEEENS4_23SM90_TMA_LOAD_MULTICASTENS4_14ComposedLayoutINS4_7SwizzleILi3ELi4ELi3EEENS4_18smem_ptr_flag_bitsILi16EEENSU_INS5_IJNSA_ILi8EEESG_EEENS5_IJSG_SB_EEEEEEEvNS4_8identityENS4_13SM90_TMA_LOADES1C_vS1D_EENS_8epilogue10collective6detail29Sm90TmaWarpSpecializedAdapterINS1H_15DefaultEpilogueISJ_SK_SK_NS1G_6thread17LinearCombinationISJ_Li1EffLNS1L_9ScaleType4KindE0ELNS_15FloatRoundStyleE2ESJ_EENS1_15EpilogueDefaultEEEEEvvEEEEvNT_6ParamsE,"a",@progbits
	.sectionflags	@""
	.align	4
.nv.constant0._ZN7cutlass13device_kernelINS_4gemm6kernel13GemmUniversalIN4cute5tupleIJiiiiEEENS1_10collective13CollectiveMmaINS1_34MainloopSm90TmaGmmaWarpSpecializedILi4ENS5_IJNS4_1CILi1EEENSA_ILi2EEESB_EEENS1_32KernelTmaWarpSpecializedPingpongEEENS5_IJNSA_ILi64EEENSA_ILi128EEESH_EEENS_6half_tENS5_IJlSB_lEEESJ_SK_NS4_8TiledMMAINS4_8MMA_AtomIJNS4_4SM904GMMA26MMA_64x128x16_F32F16F16_SSILNSO_5MajorE0ELSQ_0ELNSO_7ScaleInE1ELSR_1EEEEEENS4_6LayoutINS5_IJSB_SB_SB_EEENS5_IJNSA_ILi0EEESW_SW_EEEEENS5_IJNS4_10UnderscoreESZ_SZ_EEEEENS4_23SM90_TMA_LOAD_MULTICASTENS4_14ComposedLayoutINS4_7SwizzleILi3ELi4ELi3EEENS4_18smem_ptr_flag_bitsILi16EEENSU_INS5_IJNSA_ILi8EEESG_EEENS5_IJSG_SB_EEEEEEEvNS4_8identityENS4_13SM90_TMA_LOADES1C_vS1D_EENS_8epilogue10collective6detail29Sm90TmaWarpSpecializedAdapterINS1H_15DefaultEpilogueISJ_SK_SK_NS1G_6thread17LinearCombinationISJ_Li1EffLNS1L_9ScaleType4KindE0ELNS_15FloatRoundStyleE2ESJ_EENS1_15EpilogueDefaultEEEEEvvEEEEvNT_6ParamsE:
	.zero		1664


//--------------------- SYMBOLS --------------------------

	.type		.nv.reservedSmem.offset0,@object
	.size		.nv.reservedSmem.offset0,0x4
	.type		__assertfail,@function
